// auto-generated by cutlass_sweep.gemm — config: {"arch": "sm_100", "cluster_m": 1, "cluster_n": 2, "dtype": "e5m2", "stages": 4, "tile_k": 64, "tile_m": 128, "tile_n": 256}
#include "cutlass/cutlass.h"
#include "cutlass/gemm/collective/collective_builder.hpp"
#include "cutlass/gemm/device/gemm_universal_adapter.h"
#include "cutlass/gemm/kernel/gemm_universal.hpp"
#include "cutlass/epilogue/collective/collective_builder.hpp"

using ElemA = cutlass::float_e5m2_t;
using ElemB = cutlass::float_e5m2_t;
using ElemCD = cutlass::float_e5m2_t;
using Acc  = float;
using TileShape    = cute::Shape<cute::_128, cute::_256, cute::_64>;
using ClusterShape = cute::Shape<cute::_1, cute::_2, cute::_1>;

using CollectiveEpilogue = typename cutlass::epilogue::collective::CollectiveBuilder<
    cutlass::arch::Sm100, cutlass::arch::OpClassTensorOp,
    TileShape, ClusterShape,
    cutlass::epilogue::collective::EpilogueTileAuto,
    Acc, Acc,
    ElemCD, cutlass::layout::RowMajor, 128 / cutlass::sizeof_bits<ElemCD>::value,
    ElemCD, cutlass::layout::RowMajor, 128 / cutlass::sizeof_bits<ElemCD>::value,
    cutlass::epilogue::collective::EpilogueScheduleAuto
  >::CollectiveOp;

using CollectiveMainloop = typename cutlass::gemm::collective::CollectiveBuilder<
    cutlass::arch::Sm100, cutlass::arch::OpClassTensorOp,
    ElemA, cutlass::layout::RowMajor, 128 / cutlass::sizeof_bits<ElemA>::value,
    ElemB, cutlass::layout::ColumnMajor, 128 / cutlass::sizeof_bits<ElemB>::value,
    Acc,
    TileShape, ClusterShape,
    cutlass::gemm::collective::StageCount<4>,
    cutlass::gemm::collective::KernelScheduleAuto
  >::CollectiveOp;

using GemmKernel = cutlass::gemm::kernel::GemmUniversal<
    cute::Shape<int,int,int,int>,
    CollectiveMainloop,
    CollectiveEpilogue
>;
using Gemm = cutlass::gemm::device::GemmUniversalAdapter<GemmKernel>;

// Force the device kernel symbol into the cubin without needing a host main.
auto* _anchor = &cutlass::device_kernel<GemmKernel>;


// ===== COMPILED SASS (sm_100a) =====

	.target	sm_100a

	.elftype	@"ET_EXEC"


//--------------------- .note.nv.tkinfo           --------------------------
	.section	.note.nv.tkinfo,"",@"SHT_NOTE"
	.sectionflags	@"SHF_NOTE_NV_TKINFO"
	.tkinfo
        /*0018*/ 	.word	0x00000002
        /*0030*/ 	.string	""
        /*0030*/ 	.string	"ptxas"
        /*0030*/ 	.string	"Cuda compilation tools, release 13.0, V13.0.88"
        /*0030*/ 	.string	"Build cuda_13.0.r13.0/compiler.36424714_0"
        /*0030*/ 	.string	"-arch sm_100a -m 64 "



//--------------------- .note.nv.cuinfo           --------------------------
	.section	.note.nv.cuinfo,"",@"SHT_NOTE"
	.sectionflags	@"SHF_NOTE_NV_CUINFO"
        /*0018*/ 	.short	0x0002
        /*001a*/ 	.short	0x0064
        /*001c*/ 	.short	0x0082
	.zero		2


//--------------------- .nv.info                  --------------------------
	.section	.nv.info,"",@"SHT_CUDA_INFO"
	.align	4


	//----- nvinfo : EIATTR_REGCOUNT
	.align		4
        /*0000*/ 	.byte	0x04, 0x2f
        /*0002*/ 	.short	(.L_20 - .L_19)
	.align		4
.L_19:
        /*0004*/ 	.word	index@(_ZN7cutlass13device_kernelINS_4gemm6kernel13GemmUniversalIN4cute5tupleIJiiiiEEENS1_10collective13CollectiveMmaINS1_35MainloopSm100TmaUmmaWarpSpecializedILi4ELi2ELi2ENS5_IJNS4_1CILi1EEENSA_ILi2EEESB_EEEEENS5_IJNSA_ILi128EEENSA_ILi256EEENSA_ILi64EEEEEENS_12float_e5m2_tENS5_IJlSB_lEEESJ_SK_NS4_8TiledMMAINS4_8MMA_AtomIJNS4_10MMA_TraitsINS4_19SM100_MMA_F8F6F4_SSEJSJ_SJ_fSF_SG_NS4_17integral_constantINS4_4UMMA5MajorELSR_0EEESS_NSP_INSQ_7ScaleInELST_0EEESU_EEEEEENS4_6LayoutINS5_IJSB_SB_SB_EEENS5_IJNSA_ILi0EEESZ_SZ_EEEEENS5_IJNS4_10UnderscoreES12_S12_EEEEENS4_23SM90_TMA_LOAD_MULTICASTENS4_14ComposedLayoutINS4_7SwizzleILi2ELi4ELi3EEENS4_18smem_ptr_flag_bitsILi8EEENSX_INS5_IJNSA_ILi8EEESH_EEENS5_IJSH_SB_EEEEEEEvNS4_8identityENS4_13SM90_TMA_LOADES1F_vS1G_EENS_8epilogue10collective18CollectiveEpilogueINS1J_23Sm100TmaWarpSpecializedILi4ELi2ELi64ELb0ELb0EEEJSI_NS5_IJNSX_ISF_SB_EENSX_ISH_SB_EEEEESJ_SK_SJ_SK_NS1J_6fusion15FusionCallbacksIS1N_NS1R_17LinearCombinationISJ_fSJ_fLNS_15FloatRoundStyleE2EEESI_S1Q_JEEENS4_5SM1004TMEM4LOAD26SM100_TMEM_LOAD_32dp32b64xES1H_S1F_NS4_39AutoVectorizingCopyWithAssumedAlignmentILi128EEENS4_14SM90_TMA_STOREES1F_S22_S22_EEEvvEEEEvNT_6ParamsE)
        /*0008*/ 	.word	0x000000ce


	//----- nvinfo : EIATTR_FRAME_SIZE
	.align		4
.L_20:
        /*000c*/ 	.byte	0x04, 0x11
        /*000e*/ 	.short	(.L_22 - .L_21)
	.align		4
.L_21:
        /*0010*/ 	.word	index@($__internal_2_$__cuda_sm10x_tcgen05_guardrail_trap_unallocated_columns_being_dealloced)
        /*0014*/ 	.word	0x00000000


	//----- nvinfo : EIATTR_FRAME_SIZE
	.align		4
.L_22:
        /*0018*/ 	.byte	0x04, 0x11
        /*001a*/ 	.short	(.L_24 - .L_23)
	.align		4
.L_23:
        /*001c*/ 	.word	index@($__internal_1_$__cuda_sm10x_tcgen05_guardrail_trap_phase_invalid_during_alloc)
        /*0020*/ 	.word	0x00000000


	//----- nvinfo : EIATTR_FRAME_SIZE
	.align		4
.L_24:
        /*0024*/ 	.byte	0x04, 0x11
        /*0026*/ 	.short	(.L_26 - .L_25)
	.align		4
.L_25:
        /*0028*/ 	.word	index@($__internal_0_$__cuda_sm10x_tcgen05_guardrail_trap_col_being_dealloced_not_returned_by_alloc)
        /*002c*/ 	.word	0x00000000


	//----- nvinfo : EIATTR_FRAME_SIZE
	.align		4
.L_26:
        /*0030*/ 	.byte	0x04, 0x11
        /*0032*/ 	.short	(.L_28 - .L_27)
	.align		4
.L_27:
        /*0034*/ 	.word	index@(_ZN7cutlass13device_kernelINS_4gemm6kernel13GemmUniversalIN4cute5tupleIJiiiiEEENS1_10collective13CollectiveMmaINS1_35MainloopSm100TmaUmmaWarpSpecializedILi4ELi2ELi2ENS5_IJNS4_1CILi1EEENSA_ILi2EEESB_EEEEENS5_IJNSA_ILi128EEENSA_ILi256EEENSA_ILi64EEEEEENS_12float_e5m2_tENS5_IJlSB_lEEESJ_SK_NS4_8TiledMMAINS4_8MMA_AtomIJNS4_10MMA_TraitsINS4_19SM100_MMA_F8F6F4_SSEJSJ_SJ_fSF_SG_NS4_17integral_constantINS4_4UMMA5MajorELSR_0EEESS_NSP_INSQ_7ScaleInELST_0EEESU_EEEEEENS4_6LayoutINS5_IJSB_SB_SB_EEENS5_IJNSA_ILi0EEESZ_SZ_EEEEENS5_IJNS4_10UnderscoreES12_S12_EEEEENS4_23SM90_TMA_LOAD_MULTICASTENS4_14ComposedLayoutINS4_7SwizzleILi2ELi4ELi3EEENS4_18smem_ptr_flag_bitsILi8EEENSX_INS5_IJNSA_ILi8EEESH_EEENS5_IJSH_SB_EEEEEEEvNS4_8identityENS4_13SM90_TMA_LOADES1F_vS1G_EENS_8epilogue10collective18CollectiveEpilogueINS1J_23Sm100TmaWarpSpecializedILi4ELi2ELi64ELb0ELb0EEEJSI_NS5_IJNSX_ISF_SB_EENSX_ISH_SB_EEEEESJ_SK_SJ_SK_NS1J_6fusion15FusionCallbacksIS1N_NS1R_17LinearCombinationISJ_fSJ_fLNS_15FloatRoundStyleE2EEESI_S1Q_JEEENS4_5SM1004TMEM4LOAD26SM100_TMEM_LOAD_32dp32b64xES1H_S1F_NS4_39AutoVectorizingCopyWithAssumedAlignmentILi128EEENS4_14SM90_TMA_STOREES1F_S22_S22_EEEvvEEEEvNT_6ParamsE)
        /*0038*/ 	.word	0x00000000


	//----- nvinfo : EIATTR_MIN_STACK_SIZE
	.align		4
.L_28:
        /*003c*/ 	.byte	0x04, 0x12
        /*003e*/ 	.short	(.L_30 - .L_29)
	.align		4
.L_29:
        /*0040*/ 	.word	index@(_ZN7cutlass13device_kernelINS_4gemm6kernel13GemmUniversalIN4cute5tupleIJiiiiEEENS1_10collective13CollectiveMmaINS1_35MainloopSm100TmaUmmaWarpSpecializedILi4ELi2ELi2ENS5_IJNS4_1CILi1EEENSA_ILi2EEESB_EEEEENS5_IJNSA_ILi128EEENSA_ILi256EEENSA_ILi64EEEEEENS_12float_e5m2_tENS5_IJlSB_lEEESJ_SK_NS4_8TiledMMAINS4_8MMA_AtomIJNS4_10MMA_TraitsINS4_19SM100_MMA_F8F6F4_SSEJSJ_SJ_fSF_SG_NS4_17integral_constantINS4_4UMMA5MajorELSR_0EEESS_NSP_INSQ_7ScaleInELST_0EEESU_EEEEEENS4_6LayoutINS5_IJSB_SB_SB_EEENS5_IJNSA_ILi0EEESZ_SZ_EEEEENS5_IJNS4_10UnderscoreES12_S12_EEEEENS4_23SM90_TMA_LOAD_MULTICASTENS4_14ComposedLayoutINS4_7SwizzleILi2ELi4ELi3EEENS4_18smem_ptr_flag_bitsILi8EEENSX_INS5_IJNSA_ILi8EEESH_EEENS5_IJSH_SB_EEEEEEEvNS4_8identityENS4_13SM90_TMA_LOADES1F_vS1G_EENS_8epilogue10collective18CollectiveEpilogueINS1J_23Sm100TmaWarpSpecializedILi4ELi2ELi64ELb0ELb0EEEJSI_NS5_IJNSX_ISF_SB_EENSX_ISH_SB_EEEEESJ_SK_SJ_SK_NS1J_6fusion15FusionCallbacksIS1N_NS1R_17LinearCombinationISJ_fSJ_fLNS_15FloatRoundStyleE2EEESI_S1Q_JEEENS4_5SM1004TMEM4LOAD26SM100_TMEM_LOAD_32dp32b64xES1H_S1F_NS4_39AutoVectorizingCopyWithAssumedAlignmentILi128EEENS4_14SM90_TMA_STOREES1F_S22_S22_EEEvvEEEEvNT_6ParamsE)
        /*0044*/ 	.word	0x00000000
.L_30:


//--------------------- .nv.compat                --------------------------
	.section	.nv.compat,"",@"SHT_CUDA_COMPAT_INFO"
	.align	4
        /*0000*/ 	.byte	0x02, 0x09, 0x01, 0x00, 0x02, 0x02, 0x02, 0x00, 0x02, 0x05, 0x05, 0x00, 0x03, 0x07, 0x01, 0x01
        /*0010*/ 	.byte	0x02, 0x03, 0x01, 0x00, 0x02, 0x06, 0x01, 0x00, 0x04, 0x0b, 0x08, 0x00, 0x09, 0x00, 0x00, 0x00
        /*0020*/ 	.byte	0x00, 0x00, 0x00, 0x00


//--------------------- .nv.info._ZN7cutlass13device_kernelINS_4gemm6kernel13GemmUniversalIN4cute5tupleIJiiiiEEENS1_10collective13CollectiveMmaINS1_35MainloopSm100TmaUmmaWarpSpecializedILi4ELi2ELi2ENS5_IJNS4_1CILi1EEENSA_ILi2EEESB_EEEEENS5_IJNSA_ILi128EEENSA_ILi256EEENSA_ILi64EEEEEENS_12float_e5m2_tENS5_IJlSB_lEEESJ_SK_NS4_8TiledMMAINS4_8MMA_AtomIJNS4_10MMA_TraitsINS4_19SM100_MMA_F8F6F4_SSEJSJ_SJ_fSF_SG_NS4_17integral_constantINS4_4UMMA5MajorELSR_0EEESS_NSP_INSQ_7ScaleInELST_0EEESU_EEEEEENS4_6LayoutINS5_IJSB_SB_SB_EEENS5_IJNSA_ILi0EEESZ_SZ_EEEEENS5_IJNS4_10UnderscoreES12_S12_EEEEENS4_23SM90_TMA_LOAD_MULTICASTENS4_14ComposedLayoutINS4_7SwizzleILi2ELi4ELi3EEENS4_18smem_ptr_flag_bitsILi8EEENSX_INS5_IJNSA_ILi8EEESH_EEENS5_IJSH_SB_EEEEEEEvNS4_8identityENS4_13SM90_TMA_LOADES1F_vS1G_EENS_8epilogue10collective18CollectiveEpilogueINS1J_23Sm100TmaWarpSpecializedILi4ELi2ELi64ELb0ELb0EEEJSI_NS5_IJNSX_ISF_SB_EENSX_ISH_SB_EEEEESJ_SK_SJ_SK_NS1J_6fusion15FusionCallbacksIS1N_NS1R_17LinearCombinationISJ_fSJ_fLNS_15FloatRoundStyleE2EEESI_S1Q_JEEENS4_5SM1004TMEM4LOAD26SM100_TMEM_LOAD_32dp32b64xES1H_S1F_NS4_39AutoVectorizingCopyWithAssumedAlignmentILi128EEENS4_14SM90_TMA_STOREES1F_S22_S22_EEEvvEEEEvNT_6ParamsE --------------------------
	.section	.nv.info._ZN7cutlass13device_kernelINS_4gemm6kernel13GemmUniversalIN4cute5tupleIJiiiiEEENS1_10collective13CollectiveMmaINS1_35MainloopSm100TmaUmmaWarpSpecializedILi4ELi2ELi2ENS5_IJNS4_1CILi1EEENSA_ILi2EEESB_EEEEENS5_IJNSA_ILi128EEENSA_ILi256EEENSA_ILi64EEEEEENS_12float_e5m2_tENS5_IJlSB_lEEESJ_SK_NS4_8TiledMMAINS4_8MMA_AtomIJNS4_10MMA_TraitsINS4_19SM100_MMA_F8F6F4_SSEJSJ_SJ_fSF_SG_NS4_17integral_constantINS4_4UMMA5MajorELSR_0EEESS_NSP_INSQ_7ScaleInELST_0EEESU_EEEEEENS4_6LayoutINS5_IJSB_SB_SB_EEENS5_IJNSA_ILi0EEESZ_SZ_EEEEENS5_IJNS4_10UnderscoreES12_S12_EEEEENS4_23SM90_TMA_LOAD_MULTICASTENS4_14ComposedLayoutINS4_7SwizzleILi2ELi4ELi3EEENS4_18smem_ptr_flag_bitsILi8EEENSX_INS5_IJNSA_ILi8EEESH_EEENS5_IJSH_SB_EEEEEEEvNS4_8identityENS4_13SM90_TMA_LOADES1F_vS1G_EENS_8epilogue10collective18CollectiveEpilogueINS1J_23Sm100TmaWarpSpecializedILi4ELi2ELi64ELb0ELb0EEEJSI_NS5_IJNSX_ISF_SB_EENSX_ISH_SB_EEEEESJ_SK_SJ_SK_NS1J_6fusion15FusionCallbacksIS1N_NS1R_17LinearCombinationISJ_fSJ_fLNS_15FloatRoundStyleE2EEESI_S1Q_JEEENS4_5SM1004TMEM4LOAD26SM100_TMEM_LOAD_32dp32b64xES1H_S1F_NS4_39AutoVectorizingCopyWithAssumedAlignmentILi128EEENS4_14SM90_TMA_STOREES1F_S22_S22_EEEvvEEEEvNT_6ParamsE,"",@"SHT_CUDA_INFO"
	.sectionflags	@""
	.align	4


	//----- nvinfo : EIATTR_CUDA_API_VERSION
	.align		4
        /*0000*/ 	.byte	0x04, 0x37
        /*0002*/ 	.short	(.L_32 - .L_31)
.L_31:
        /*0004*/ 	.word	0x00000082


	//----- nvinfo : EIATTR_KPARAM_INFO
	.align		4
.L_32:
        /*0008*/ 	.byte	0x04, 0x17
        /*000a*/ 	.short	(.L_34 - .L_33)
.L_33:
        /*000c*/ 	.word	0x00000000
        /*0010*/ 	.short	0x0000
        /*0012*/ 	.short	0x0000
        /*0014*/ 	.byte	0x00, 0xf0, 0x01, 0x20


	//----- nvinfo : EIATTR_AT_ENTRY_FRAGMENTS
	.align		4
.L_34:
        /*0018*/ 	.byte	0x04, 0x4f
        /*001a*/ 	.short	(.L_36 - .L_35)


	//   ....[0]....
.L_35:
        /*001c*/ 	.word	0x00000006


	//----- nvinfo : EIATTR_RESERVED_SMEM_USED
	.align		4
.L_36:
        /*0020*/ 	.byte	0x01, 0x41
	.zero		2


	//----- nvinfo : EIATTR_SPARSE_MMA_MASK
	.align		4
        /*0024*/ 	.byte	0x03, 0x50
        /*0026*/ 	.short	0x0000


	//----- nvinfo : EIATTR_TCGEN05_1CTA_USED
	.align		4
        /*0028*/ 	.byte	0x01, 0x51
	.zero		2


	//----- nvinfo : EIATTR_MAXREG_COUNT
	.align		4
        /*002c*/ 	.byte	0x03, 0x1b
        /*002e*/ 	.short	0x00ff


	//----- nvinfo : EIATTR_NUM_BARRIERS
	.align		4
        /*0030*/ 	.byte	0x02, 0x4c
        /*0032*/ 	.byte	0x07
	.zero		1


	//----- nvinfo : EIATTR_EXTERNS
	.align		4
        /*0034*/ 	.byte	0x04, 0x0f
        /*0036*/ 	.short	(.L_38 - .L_37)


	//   ....[0]....
	.align		4
.L_37:
        /*0038*/ 	.word	index@(__assertfail)


	//----- nvinfo : EIATTR_MERCURY_ISA_VERSION
	.align		4
.L_38:
        /*003c*/ 	.byte	0x03, 0x5f
        /*003e*/ 	.short	0x0101


	//----- nvinfo : EIATTR_INT_WARP_WIDE_INSTR_OFFSETS
	.align		4
        /*0040*/ 	.byte	0x04, 0x31
        /*0042*/ 	.short	(.L_40 - .L_39)


	//   ....[0]....
.L_39:
        /*0044*/ 	.word	0x00003a50


	//   ....[1]....
        /*0048*/ 	.word	0x00003a70


	//   ....[2]....
        /*004c*/ 	.word	0x00003aa0


	//   ....[3]....
        /*0050*/ 	.word	0x00004620


	//   ....[4]....
        /*0054*/ 	.word	0x00004690


	//   ....[5]....
        /*0058*/ 	.word	0x00004760


	//   ....[6]....
        /*005c*/ 	.word	0x000047e0


	//   ....[7]....
        /*0060*/ 	.word	0x000048d0


	//   ....[8]....
        /*0064*/ 	.word	0x00004950


	//   ....[9]....
        /*0068*/ 	.word	0x00004a30


	//   ....[10]....
        /*006c*/ 	.word	0x00004ae0


	//----- nvinfo : EIATTR_COOP_GROUP_MASK_REGIDS
	.align		4
.L_40:
        /*0070*/ 	.byte	0x04, 0x29
        /*0072*/ 	.short	(.L_42 - .L_41)


	//   ....[0]....
.L_41:
        /*0074*/ 	.word	0xffffffff


	//   ....[1]....
        /*0078*/ 	.word	0xffffffff


	//   ....[2]....
        /*007c*/ 	.word	0xffffffff


	//   ....[3]....
        /*0080*/ 	.word	0xffffffff


	//   ....[4]....
        /*0084*/ 	.word	0xffffffff


	//   ....[5]....
        /*0088*/ 	.word	0xffffffff


	//   ....[6]....
        /*008c*/ 	.word	0xffffffff


	//   ....[7]....
        /*0090*/ 	.word	0xffffffff


	//   ....[8]....
        /*0094*/ 	.word	0xffffffff


	//   ....[9]....
        /*0098*/ 	.word	0xffffffff


	//   ....[10]....
        /*009c*/ 	.word	0xffffffff


	//   ....[11]....
        /*00a0*/ 	.word	0xffffffff


	//   ....[12]....
        /*00a4*/ 	.word	0xffffffff


	//   ....[13]....
        /*00a8*/ 	.word	0xffffffff


	//----- nvinfo : EIATTR_COOP_GROUP_INSTR_OFFSETS
	.align		4
.L_42:
        /*00ac*/ 	.byte	0x04, 0x28
        /*00ae*/ 	.short	(.L_44 - .L_43)


	//   ....[0]....
.L_43:
        /*00b0*/ 	.word	0x00000080


	//   ....[1]....
        /*00b4*/ 	.word	0x000004f0


	//   ....[2]....
        /*00b8*/ 	.word	0x000006a0


	//   ....[3]....
        /*00bc*/ 	.word	0x00000840


	//   ....[4]....
        /*00c0*/ 	.word	0x00000940


	//   ....[5]....
        /*00c4*/ 	.word	0x00000ab0


	//   ....[6]....
        /*00c8*/ 	.word	0x00000c10


	//   ....[7]....
        /*00cc*/ 	.word	0x00000dc0


	//   ....[8]....
        /*00d0*/ 	.word	0x00001fc0


	//   ....[9]....
        /*00d4*/ 	.word	0x00002ea0


	//   ....[10]....
        /*00d8*/ 	.word	0x000030b0


	//   ....[11]....
        /*00dc*/ 	.word	0x000030e0


	//   ....[12]....
        /*00e0*/ 	.word	0x00003930


	//   ....[13]....
        /*00e4*/ 	.word	0x00003b60


	//----- nvinfo : EIATTR_VRC_CTA_INIT_COUNT
	.align		4
.L_44:
        /*00e8*/ 	.byte	0x02, 0x4a
        /*00ea*/ 	.byte	0x80
	.zero		1


	//----- nvinfo : EIATTR_SYSCALL_OFFSETS
	.align		4
        /*00ec*/ 	.byte	0x04, 0x46
        /*00ee*/ 	.short	(.L_46 - .L_45)


	//   ....[0]....
.L_45:
        /*00f0*/ 	.word	0x00005760


	//   ....[1]....
        /*00f4*/ 	.word	0x000058a0


	//   ....[2]....
        /*00f8*/ 	.word	0x00006130


	//   ....[3]....
        /*00fc*/ 	.word	0x00007750


	//   ....[4]....
        /*0100*/ 	.word	0x00008d00


	//   ....[5]....
        /*0104*/ 	.word	0x0000a2d0


	//----- nvinfo : EIATTR_MBARRIER_INSTR_OFFSETS
	.align		4
.L_46:
        /*0108*/ 	.byte	0x04, 0x39
        /*010a*/ 	.short	(.L_48 - .L_47)


	//   ....[0]....
.L_47:
        /*010c*/ 	.word	0x00000610
        /*0110*/ 	.word	0x000000ff
        /*0114*/ 	.word	0x00000000
        /*0118*/ 	.short	0x0100
        /*011a*/ 	.byte	0x04
	.zero		1


	//   ....[1]....
        /*011c*/ 	.word	0x00000620
        /*0120*/ 	.word	0x000000ff
        /*0124*/ 	.word	0x00000020
        /*0128*/ 	.short	0x0100
        /*012a*/ 	.byte	0x04
	.zero		1


	//   ....[2]....
        /*012c*/ 	.word	0x00000630
        /*0130*/ 	.word	0x000000ff
        /*0134*/ 	.word	0x00000008
        /*0138*/ 	.short	0x0100
        /*013a*/ 	.byte	0x04
	.zero		1


	//   ....[3]....
        /*013c*/ 	.word	0x00000640
        /*0140*/ 	.word	0x000000ff
        /*0144*/ 	.word	0x00000028
        /*0148*/ 	.short	0x0100
        /*014a*/ 	.byte	0x04
	.zero		1


	//   ....[4]....
        /*014c*/ 	.word	0x00000650
        /*0150*/ 	.word	0x000000ff
        /*0154*/ 	.word	0x00000010
        /*0158*/ 	.short	0x0100
        /*015a*/ 	.byte	0x04
	.zero		1


	//   ....[5]....
        /*015c*/ 	.word	0x00000660
        /*0160*/ 	.word	0x000000ff
        /*0164*/ 	.word	0x00000030
        /*0168*/ 	.short	0x0100
        /*016a*/ 	.byte	0x04
	.zero		1


	//   ....[6]....
        /*016c*/ 	.word	0x00000670
        /*0170*/ 	.word	0x000000ff
        /*0174*/ 	.word	0x00000018
        /*0178*/ 	.short	0x0100
        /*017a*/ 	.byte	0x04
	.zero		1


	//   ....[7]....
        /*017c*/ 	.word	0x00000680
        /*0180*/ 	.word	0x000000ff
        /*0184*/ 	.word	0x00000038
        /*0188*/ 	.short	0x0100
        /*018a*/ 	.byte	0x04
	.zero		1


	//   ....[8]....
        /*018c*/ 	.word	0x000007b0
        /*0190*/ 	.word	0x000000ff
        /*0194*/ 	.word	0x00000040
        /*0198*/ 	.short	0x0100
        /*019a*/ 	.byte	0x04
	.zero		1


	//   ....[9]....
        /*019c*/ 	.word	0x000007c0
        /*01a0*/ 	.word	0x000000ff
        /*01a4*/ 	.word	0x00000060
        /*01a8*/ 	.short	0x0100
        /*01aa*/ 	.byte	0x04
	.zero		1


	//   ....[10]....
        /*01ac*/ 	.word	0x000007d0
        /*01b0*/ 	.word	0x000000ff
        /*01b4*/ 	.word	0x00000048
        /*01b8*/ 	.short	0x0100
        /*01ba*/ 	.byte	0x04
	.zero		1


	//   ....[11]....
        /*01bc*/ 	.word	0x000007e0
        /*01c0*/ 	.word	0x000000ff
        /*01c4*/ 	.word	0x00000068
        /*01c8*/ 	.short	0x0100
        /*01ca*/ 	.byte	0x04
	.zero		1


	//   ....[12]....
        /*01cc*/ 	.word	0x000007f0
        /*01d0*/ 	.word	0x000000ff
        /*01d4*/ 	.word	0x00000050
        /*01d8*/ 	.short	0x0100
        /*01da*/ 	.byte	0x04
	.zero		1


	//   ....[13]....
        /*01dc*/ 	.word	0x00000800
        /*01e0*/ 	.word	0x000000ff
        /*01e4*/ 	.word	0x00000070
        /*01e8*/ 	.short	0x0100
        /*01ea*/ 	.byte	0x04
	.zero		1


	//   ....[14]....
        /*01ec*/ 	.word	0x00000810
        /*01f0*/ 	.word	0x000000ff
        /*01f4*/ 	.word	0x00000058
        /*01f8*/ 	.short	0x0100
        /*01fa*/ 	.byte	0x04
	.zero		1


	//   ....[15]....
        /*01fc*/ 	.word	0x00000820
        /*0200*/ 	.word	0x000000ff
        /*0204*/ 	.word	0x00000078
        /*0208*/ 	.short	0x0100
        /*020a*/ 	.byte	0x04
	.zero		1


	//   ....[16]....
        /*020c*/ 	.word	0x00000910
        /*0210*/ 	.word	0x000000ff
        /*0214*/ 	.word	0x00000080
        /*0218*/ 	.short	0x0100
        /*021a*/ 	.byte	0x06
	.zero		1


	//   ....[17]....
        /*021c*/ 	.word	0x00000920
        /*0220*/ 	.word	0x000000ff
        /*0224*/ 	.word	0x00000088
        /*0228*/ 	.short	0x0100
        /*022a*/ 	.byte	0x06
	.zero		1


	//   ....[18]....
        /*022c*/ 	.word	0x00000a60
        /*0230*/ 	.word	0x000000ff
        /*0234*/ 	.word	0x00000090
        /*0238*/ 	.short	0x0100
        /*023a*/ 	.byte	0x06
	.zero		1


	//   ....[19]....
        /*023c*/ 	.word	0x00000a70
        /*0240*/ 	.word	0x000000ff
        /*0244*/ 	.word	0x000000a0
        /*0248*/ 	.short	0x0100
        /*024a*/ 	.byte	0x06
	.zero		1


	//   ....[20]....
        /*024c*/ 	.word	0x00000a80
        /*0250*/ 	.word	0x000000ff
        /*0254*/ 	.word	0x00000098
        /*0258*/ 	.short	0x0100
        /*025a*/ 	.byte	0x06
	.zero		1


	//   ....[21]....
        /*025c*/ 	.word	0x00000a90
        /*0260*/ 	.word	0x000000ff
        /*0264*/ 	.word	0x000000a8
        /*0268*/ 	.short	0x0100
        /*026a*/ 	.byte	0x06
	.zero		1


	//   ....[22]....
        /*026c*/ 	.word	0x00000bc0
        /*0270*/ 	.word	0x000000ff
        /*0274*/ 	.word	0x000000b0
        /*0278*/ 	.short	0x0100
        /*027a*/ 	.byte	0x04
	.zero		1


	//   ....[23]....
        /*027c*/ 	.word	0x00000bd0
        /*0280*/ 	.word	0x000000ff
        /*0284*/ 	.word	0x000000c0
        /*0288*/ 	.short	0x0100
        /*028a*/ 	.byte	0x04
	.zero		1


	//   ....[24]....
        /*028c*/ 	.word	0x00000be0
        /*0290*/ 	.word	0x000000ff
        /*0294*/ 	.word	0x000000b8
        /*0298*/ 	.short	0x0100
        /*029a*/ 	.byte	0x04
	.zero		1


	//   ....[25]....
        /*029c*/ 	.word	0x00000bf0
        /*02a0*/ 	.word	0x000000ff
        /*02a4*/ 	.word	0x000000c8
        /*02a8*/ 	.short	0x0100
        /*02aa*/ 	.byte	0x04
	.zero		1


	//   ....[26]....
        /*02ac*/ 	.word	0x00000ce0
        /*02b0*/ 	.word	0x000000ff
        /*02b4*/ 	.word	0x000000d0
        /*02b8*/ 	.short	0x0100
        /*02ba*/ 	.byte	0x04
	.zero		1


	//   ....[27]....
        /*02bc*/ 	.word	0x00000cf0
        /*02c0*/ 	.word	0x000000ff
        /*02c4*/ 	.word	0x000000e0
        /*02c8*/ 	.short	0x0100
        /*02ca*/ 	.byte	0x04
	.zero		1


	//   ....[28]....
        /*02cc*/ 	.word	0x00000d00
        /*02d0*/ 	.word	0x000000ff
        /*02d4*/ 	.word	0x000000d8
        /*02d8*/ 	.short	0x0100
        /*02da*/ 	.byte	0x04
	.zero		1


	//   ....[29]....
        /*02dc*/ 	.word	0x00000d10
        /*02e0*/ 	.word	0x000000ff
        /*02e4*/ 	.word	0x000000e8
        /*02e8*/ 	.short	0x0100
        /*02ea*/ 	.byte	0x04
	.zero		1


	//   ....[30]....
        /*02ec*/ 	.word	0x00001870
        /*02f0*/ 	.word	0x00000000
        /*02f4*/ 	.word	0x000000e0
        /*02f8*/ 	.short	0x010a
        /*02fa*/ 	.byte	0xff
	.zero		1


	//   ....[31]....
        /*02fc*/ 	.word	0x00001890
        /*0300*/ 	.word	0x00000000
        /*0304*/ 	.word	0x000000d0
        /*0308*/ 	.short	0x0101
        /*030a*/ 	.byte	0xff
	.zero		1


	//   ....[32]....
        /*030c*/ 	.word	0x00001950
        /*0310*/ 	.word	0x000000ff
        /*0314*/ 	.word	0x00000020
        /*0318*/ 	.short	0x010a
        /*031a*/ 	.byte	0x04
	.zero		1


	//   ....[33]....
        /*031c*/ 	.word	0x000019d0
        /*0320*/ 	.word	0x000000ff
        /*0324*/ 	.word	0x00000020
        /*0328*/ 	.short	0x010a
        /*032a*/ 	.byte	0x21
	.zero		1


	//   ....[34]....
        /*032c*/ 	.word	0x00001b60
        /*0330*/ 	.word	0x000000ff
        /*0334*/ 	.word	0x00000020
        /*0338*/ 	.short	0x010a
        /*033a*/ 	.byte	0x08
	.zero		1


	//   ....[35]....
        /*033c*/ 	.word	0x00001c80
        /*0340*/ 	.word	0x000000ff
        /*0344*/ 	.word	0x00000088
        /*0348*/ 	.short	0x0101
        /*034a*/ 	.byte	0x07
	.zero		1


	//   ....[36]....
        /*034c*/ 	.word	0x00001ca0
        /*0350*/ 	.word	0x000000ff
        /*0354*/ 	.word	0x00000020
        /*0358*/ 	.short	0x010a
        /*035a*/ 	.byte	0x04
	.zero		1


	//   ....[37]....
        /*035c*/ 	.word	0x00001d20
        /*0360*/ 	.word	0x000000ff
        /*0364*/ 	.word	0x00000020
        /*0368*/ 	.short	0x010a
        /*036a*/ 	.byte	0x11
	.zero		1


	//   ....[38]....
        /*036c*/ 	.word	0x00001eb0
        /*0370*/ 	.word	0x000000ff
        /*0374*/ 	.word	0x00000020
        /*0378*/ 	.short	0x010a
        /*037a*/ 	.byte	0x06
	.zero		1


	//   ....[39]....
        /*037c*/ 	.word	0x00001ff0
        /*0380*/ 	.word	0x00000003
        /*0384*/ 	.word	0x00000090
        /*0388*/ 	.short	0x010a
        /*038a*/ 	.byte	0xff
	.zero		1


	//   ....[40]....
        /*038c*/ 	.word	0x00002140
        /*0390*/ 	.word	0x00000000
        /*0394*/ 	.word	0x00000000
        /*0398*/ 	.short	0x0101
        /*039a*/ 	.byte	0xff
	.zero		1


	//   ....[41]....
        /*039c*/ 	.word	0x000026f0
        /*03a0*/ 	.word	0x000000ff
        /*03a4*/ 	.word	0x00000000
        /*03a8*/ 	.short	0x010a
        /*03aa*/ 	.byte	0x04
	.zero		1


	//   ....[42]....
        /*03ac*/ 	.word	0x00002780
        /*03b0*/ 	.word	0x000000ff
        /*03b4*/ 	.word	0x00000000
        /*03b8*/ 	.short	0x010a
        /*03ba*/ 	.byte	0x05
	.zero		1


	//   ....[43]....
        /*03bc*/ 	.word	0x00002810
        /*03c0*/ 	.word	0x000000ff
        /*03c4*/ 	.word	0x00000000
        /*03c8*/ 	.short	0x010a
        /*03ca*/ 	.byte	0x05
	.zero		1


	//   ....[44]....
        /*03cc*/ 	.word	0x000028b0
        /*03d0*/ 	.word	0x00000000
        /*03d4*/ 	.word	0x00000000
        /*03d8*/ 	.short	0x010a
        /*03da*/ 	.byte	0xff
	.zero		1


	//   ....[45]....
        /*03dc*/ 	.word	0x000029f0
        /*03e0*/ 	.word	0x00000002
        /*03e4*/ 	.word	0x000000d0
        /*03e8*/ 	.short	0x010a
        /*03ea*/ 	.byte	0xff
	.zero		1


	//   ....[46]....
        /*03ec*/ 	.word	0x00002a50
        /*03f0*/ 	.word	0x00000004
        /*03f4*/ 	.word	0x00000000
        /*03f8*/ 	.short	0x0101
        /*03fa*/ 	.byte	0xff
	.zero		1


	//   ....[47]....
        /*03fc*/ 	.word	0x00002a70
        /*0400*/ 	.word	0x000000ff
        /*0404*/ 	.word	0x000000a0
        /*0408*/ 	.short	0x010a
        /*040a*/ 	.byte	0x04
	.zero		1


	//   ....[48]....
        /*040c*/ 	.word	0x00002b90
        /*0410*/ 	.word	0x00000002
        /*0414*/ 	.word	0x00000090
        /*0418*/ 	.short	0x010a
        /*041a*/ 	.byte	0xff
	.zero		1


	//   ....[49]....
        /*041c*/ 	.word	0x00002ca0
        /*0420*/ 	.word	0x00000002
        /*0424*/ 	.word	0x00000000
        /*0428*/ 	.short	0x0101
        /*042a*/ 	.byte	0xff
	.zero		1


	//   ....[50]....
        /*042c*/ 	.word	0x00002d30
        /*0430*/ 	.word	0x000000ff
        /*0434*/ 	.word	0x000000a0
        /*0438*/ 	.short	0x0106
        /*043a*/ 	.byte	0x04
	.zero		1


	//   ....[51]....
        /*043c*/ 	.word	0x00002d50
        /*0440*/ 	.word	0x000000ff
        /*0444*/ 	.word	0x000000a0
        /*0448*/ 	.short	0x010a
        /*044a*/ 	.byte	0x04
	.zero		1


	//   ....[52]....
        /*044c*/ 	.word	0x00002de0
        /*0450*/ 	.word	0x000000ff
        /*0454*/ 	.word	0x000000a0
        /*0458*/ 	.short	0x0106
        /*045a*/ 	.byte	0x07
	.zero		1


	//   ....[53]....
        /*045c*/ 	.word	0x00002e20
        /*0460*/ 	.word	0x00000000
        /*0464*/ 	.word	0x000000a0
        /*0468*/ 	.short	0x010a
        /*046a*/ 	.byte	0xff
	.zero		1


	//   ....[54]....
        /*046c*/ 	.word	0x00003340
        /*0470*/ 	.word	0x00000000
        /*0474*/ 	.word	0x00000090
        /*0478*/ 	.short	0x010a
        /*047a*/ 	.byte	0xff
	.zero		1


	//   ....[55]....
        /*047c*/ 	.word	0x00003450
        /*0480*/ 	.word	0x00000003
        /*0484*/ 	.word	0x00000000
        /*0488*/ 	.short	0x0101
        /*048a*/ 	.byte	0xff
	.zero		1


	//   ....[56]....
        /*048c*/ 	.word	0x00003460
        /*0490*/ 	.word	0x000000ff
        /*0494*/ 	.word	0x00000000
        /*0498*/ 	.short	0x010a
        /*049a*/ 	.byte	0x04
	.zero		1


	//   ....[57]....
        /*049c*/ 	.word	0x00003480
        /*04a0*/ 	.word	0x000000ff
        /*04a4*/ 	.word	0x000000c0
        /*04a8*/ 	.short	0x010a
        /*04aa*/ 	.byte	0x16
	.zero		1


	//   ....[58]....
        /*04ac*/ 	.word	0x00003550
        /*04b0*/ 	.word	0x000000ff
        /*04b4*/ 	.word	0x00000000
        /*04b8*/ 	.short	0x010a
        /*04ba*/ 	.byte	0x05
	.zero		1


	//   ....[59]....
        /*04bc*/ 	.word	0x00003690
        /*04c0*/ 	.word	0x000000ff
        /*04c4*/ 	.word	0x00000000
        /*04c8*/ 	.short	0x010a
        /*04ca*/ 	.byte	0x04
	.zero		1


	//   ....[60]....
        /*04cc*/ 	.word	0x00003880
        /*04d0*/ 	.word	0x000000ff
        /*04d4*/ 	.word	0x00000000
        /*04d8*/ 	.short	0x010a
        /*04da*/ 	.byte	0x04
	.zero		1


	//   ....[61]....
        /*04dc*/ 	.word	0x00003910
        /*04e0*/ 	.word	0x000000ff
        /*04e4*/ 	.word	0x00000000
        /*04e8*/ 	.short	0x010a
        /*04ea*/ 	.byte	0x04
	.zero		1


	//   ....[62]....
        /*04ec*/ 	.word	0x00003e20
        /*04f0*/ 	.word	0x0000000c
        /*04f4*/ 	.word	0x00000090
        /*04f8*/ 	.short	0x010a
        /*04fa*/ 	.byte	0xff
	.zero		1


	//   ....[63]....
        /*04fc*/ 	.word	0x00003f90
        /*0500*/ 	.word	0x00000000
        /*0504*/ 	.word	0x00000000
        /*0508*/ 	.short	0x0101
        /*050a*/ 	.byte	0xff
	.zero		1


	//   ....[64]....
        /*050c*/ 	.word	0x00004420
        /*0510*/ 	.word	0x000000ff
        /*0514*/ 	.word	0x00000088
        /*0518*/ 	.short	0x010a
        /*051a*/ 	.byte	0x15
	.zero		1


	//   ....[65]....
        /*051c*/ 	.word	0x000045a0
        /*0520*/ 	.word	0x000000ff
        /*0524*/ 	.word	0x00000060
        /*0528*/ 	.short	0x010a
        /*052a*/ 	.byte	0x15
	.zero		1


	//   ....[66]....
        /*052c*/ 	.word	0x00004710
        /*0530*/ 	.word	0x000000ff
        /*0534*/ 	.word	0x00000040
        /*0538*/ 	.short	0x010b
        /*053a*/ 	.byte	0x15
	.zero		1


	//   ....[67]....
        /*053c*/ 	.word	0x00004720
        /*0540*/ 	.word	0x000000ff
        /*0544*/ 	.word	0x00000000
        /*0548*/ 	.short	0x0101
        /*054a*/ 	.byte	0x28
	.zero		1


	//   ....[68]....
        /*054c*/ 	.word	0x00004730
        /*0550*/ 	.word	0x000000ff
        /*0554*/ 	.word	0x00000068
        /*0558*/ 	.short	0x010a
        /*055a*/ 	.byte	0x15
	.zero		1


	//   ....[69]....
        /*055c*/ 	.word	0x00004880
        /*0560*/ 	.word	0x000000ff
        /*0564*/ 	.word	0x00000048
        /*0568*/ 	.short	0x010b
        /*056a*/ 	.byte	0x15
	.zero		1


	//   ....[70]....
        /*056c*/ 	.word	0x00004890
        /*0570*/ 	.word	0x000000ff
        /*0574*/ 	.word	0x00000000
        /*0578*/ 	.short	0x0101
        /*057a*/ 	.byte	0x27
	.zero		1


	//   ....[71]....
        /*057c*/ 	.word	0x000048a0
        /*0580*/ 	.word	0x000000ff
        /*0584*/ 	.word	0x00000070
        /*0588*/ 	.short	0x010a
        /*058a*/ 	.byte	0x15
	.zero		1


	//   ....[72]....
        /*058c*/ 	.word	0x000049e0
        /*0590*/ 	.word	0x000000ff
        /*0594*/ 	.word	0x00000050
        /*0598*/ 	.short	0x010b
        /*059a*/ 	.byte	0x15
	.zero		1


	//   ....[73]....
        /*059c*/ 	.word	0x000049f0
        /*05a0*/ 	.word	0x000000ff
        /*05a4*/ 	.word	0x00000000
        /*05a8*/ 	.short	0x0101
        /*05aa*/ 	.byte	0x26
	.zero		1


	//   ....[74]....
        /*05ac*/ 	.word	0x00004a00
        /*05b0*/ 	.word	0x000000ff
        /*05b4*/ 	.word	0x00000078
        /*05b8*/ 	.short	0x010a
        /*05ba*/ 	.byte	0x15
	.zero		1


	//   ....[75]....
        /*05bc*/ 	.word	0x00004bf0
        /*05c0*/ 	.word	0x000000ff
        /*05c4*/ 	.word	0x00000058
        /*05c8*/ 	.short	0x010b
        /*05ca*/ 	.byte	0x15
	.zero		1


	//   ....[76]....
        /*05cc*/ 	.word	0x00004c00
        /*05d0*/ 	.word	0x000000ff
        /*05d4*/ 	.word	0x00000000
        /*05d8*/ 	.short	0x0101
        /*05da*/ 	.byte	0x25
	.zero		1


	//   ....[77]....
        /*05dc*/ 	.word	0x00004c30
        /*05e0*/ 	.word	0x000000ff
        /*05e4*/ 	.word	0x00000060
        /*05e8*/ 	.short	0x010a
        /*05ea*/ 	.byte	0x15
	.zero		1


	//   ....[78]....
        /*05ec*/ 	.word	0x00004c50
        /*05f0*/ 	.word	0x000000ff
        /*05f4*/ 	.word	0x00000068
        /*05f8*/ 	.short	0x010a
        /*05fa*/ 	.byte	0x15
	.zero		1


	//   ....[79]....
        /*05fc*/ 	.word	0x00004c70
        /*0600*/ 	.word	0x000000ff
        /*0604*/ 	.word	0x00000070
        /*0608*/ 	.short	0x010a
        /*060a*/ 	.byte	0x15
	.zero		1


	//   ....[80]....
        /*060c*/ 	.word	0x00004cb0
        /*0610*/ 	.word	0x00000000
        /*0614*/ 	.word	0x00000078
        /*0618*/ 	.short	0x010a
        /*061a*/ 	.byte	0xff
	.zero		1


	//   ....[81]....
        /*061c*/ 	.word	0x00004ff0
        /*0620*/ 	.word	0x00000003
        /*0624*/ 	.word	0x00000090
        /*0628*/ 	.short	0x010a
        /*062a*/ 	.byte	0xff
	.zero		1


	//   ....[82]....
        /*062c*/ 	.word	0x00005170
        /*0630*/ 	.word	0x00000000
        /*0634*/ 	.word	0x00000000
        /*0638*/ 	.short	0x0101
        /*063a*/ 	.byte	0xff
	.zero		1


	//   ....[83]....
        /*063c*/ 	.word	0x00005cd0
        /*0640*/ 	.word	0x00000003
        /*0644*/ 	.word	0x00000040
        /*0648*/ 	.short	0x010a
        /*064a*/ 	.byte	0xff
	.zero		1


	//   ....[84]....
        /*064c*/ 	.word	0x00005d10
        /*0650*/ 	.word	0x000000b1
        /*0654*/ 	.word	0x000000b0
        /*0658*/ 	.short	0x010a
        /*065a*/ 	.byte	0xff
	.zero		1


	//   ....[85]....
        /*065c*/ 	.word	0x00005e50
        /*0660*/ 	.word	0x00000003
        /*0664*/ 	.word	0x00000040
        /*0668*/ 	.short	0x010a
        /*066a*/ 	.byte	0xff
	.zero		1


	//   ....[86]....
        /*066c*/ 	.word	0x00005f80
        /*0670*/ 	.word	0x00000000
        /*0674*/ 	.word	0x00000000
        /*0678*/ 	.short	0x0101
        /*067a*/ 	.byte	0xff
	.zero		1


	//   ....[87]....
        /*067c*/ 	.word	0x00006000
        /*0680*/ 	.word	0x000000b1
        /*0684*/ 	.word	0x000000b0
        /*0688*/ 	.short	0x010a
        /*068a*/ 	.byte	0xff
	.zero		1


	//   ....[88]....
        /*068c*/ 	.word	0x000073b0
        /*0690*/ 	.word	0x000000be
        /*0694*/ 	.word	0x00000040
        /*0698*/ 	.short	0x010a
        /*069a*/ 	.byte	0xff
	.zero		1


	//   ....[89]....
        /*069c*/ 	.word	0x00007490
        /*06a0*/ 	.word	0x000000be
        /*06a4*/ 	.word	0x00000040
        /*06a8*/ 	.short	0x010a
        /*06aa*/ 	.byte	0xff
	.zero		1


	//   ....[90]....
        /*06ac*/ 	.word	0x000075c0
        /*06b0*/ 	.word	0x00000000
        /*06b4*/ 	.word	0x00000000
        /*06b8*/ 	.short	0x0101
        /*06ba*/ 	.byte	0xff
	.zero		1


	//   ....[91]....
        /*06bc*/ 	.word	0x00008960
        /*06c0*/ 	.word	0x00000000
        /*06c4*/ 	.word	0x00000040
        /*06c8*/ 	.short	0x010a
        /*06ca*/ 	.byte	0xff
	.zero		1


	//   ....[92]....
        /*06cc*/ 	.word	0x00008a40
        /*06d0*/ 	.word	0x00000000
        /*06d4*/ 	.word	0x00000040
        /*06d8*/ 	.short	0x010a
        /*06da*/ 	.byte	0xff
	.zero		1


	//   ....[93]....
        /*06dc*/ 	.word	0x00008b90
        /*06e0*/ 	.word	0x00000002
        /*06e4*/ 	.word	0x00000000
        /*06e8*/ 	.short	0x0101
        /*06ea*/ 	.byte	0xff
	.zero		1


	//   ....[94]....
        /*06ec*/ 	.word	0x00009f40
        /*06f0*/ 	.word	0x00000000
        /*06f4*/ 	.word	0x00000040
        /*06f8*/ 	.short	0x010a
        /*06fa*/ 	.byte	0xff
	.zero		1


	//   ....[95]....
        /*06fc*/ 	.word	0x0000a020
        /*0700*/ 	.word	0x00000000
        /*0704*/ 	.word	0x00000040
        /*0708*/ 	.short	0x010a
        /*070a*/ 	.byte	0xff
	.zero		1


	//   ....[96]....
        /*070c*/ 	.word	0x0000a170
        /*0710*/ 	.word	0x00000002
        /*0714*/ 	.word	0x00000000
        /*0718*/ 	.short	0x0101
        /*071a*/ 	.byte	0xff
	.zero		1


	//   ....[97]....
        /*071c*/ 	.word	0x0000a770
        /*0720*/ 	.word	0x000000ff
        /*0724*/ 	.word	0x00000000
        /*0728*/ 	.short	0x0101
        /*072a*/ 	.byte	0x04
	.zero		1


	//   ....[98]....
        /*072c*/ 	.word	0x0000b600
        /*0730*/ 	.word	0x00000000
        /*0734*/ 	.word	0x000000e0
        /*0738*/ 	.short	0x010a
        /*073a*/ 	.byte	0xff
	.zero		1


	//   ....[99]....
        /*073c*/ 	.word	0x0000b660
        /*0740*/ 	.word	0x00000000
        /*0744*/ 	.word	0x00000020
        /*0748*/ 	.short	0x010a
        /*074a*/ 	.byte	0xff
	.zero		1


	//   ....[100]....
        /*074c*/ 	.word	0x0000b6c0
        /*0750*/ 	.word	0x00000000
        /*0754*/ 	.word	0x00000020
        /*0758*/ 	.short	0x010a
        /*075a*/ 	.byte	0xff
	.zero		1


	//   ....[101]....
        /*075c*/ 	.word	0x0000b710
        /*0760*/ 	.word	0x00000003
        /*0764*/ 	.word	0x00000090
        /*0768*/ 	.short	0x010a
        /*076a*/ 	.byte	0xff
	.zero		1


	//   ....[102]....
        /*076c*/ 	.word	0x0000b770
        /*0770*/ 	.word	0x00000000
        /*0774*/ 	.word	0x00000000
        /*0778*/ 	.short	0x010a
        /*077a*/ 	.byte	0xff
	.zero		1


	//   ....[103]....
        /*077c*/ 	.word	0x0000b7d0
        /*0780*/ 	.word	0x00000000
        /*0784*/ 	.word	0x00000000
        /*0788*/ 	.short	0x010a
        /*078a*/ 	.byte	0xff
	.zero		1


	//   ....[104]....
        /*078c*/ 	.word	0x0000b830
        /*0790*/ 	.word	0x00000000
        /*0794*/ 	.word	0x00000000
        /*0798*/ 	.short	0x010a
        /*079a*/ 	.byte	0xff
	.zero		1


	//   ....[105]....
        /*079c*/ 	.word	0x0000b880
        /*07a0*/ 	.word	0x00000002
        /*07a4*/ 	.word	0x000000d0
        /*07a8*/ 	.short	0x010a
        /*07aa*/ 	.byte	0xff
	.zero		1


	//   ....[106]....
        /*07ac*/ 	.word	0x0000b8e0
        /*07b0*/ 	.word	0x00000002
        /*07b4*/ 	.word	0x000000a0
        /*07b8*/ 	.short	0x010a
        /*07ba*/ 	.byte	0xff
	.zero		1


	//   ....[107]....
        /*07bc*/ 	.word	0x0000b930
        /*07c0*/ 	.word	0x00000002
        /*07c4*/ 	.word	0x00000090
        /*07c8*/ 	.short	0x010a
        /*07ca*/ 	.byte	0xff
	.zero		1


	//   ....[108]....
        /*07cc*/ 	.word	0x0000b990
        /*07d0*/ 	.word	0x00000000
        /*07d4*/ 	.word	0x000000a0
        /*07d8*/ 	.short	0x010a
        /*07da*/ 	.byte	0xff
	.zero		1


	//   ....[109]....
        /*07dc*/ 	.word	0x0000b9e0
        /*07e0*/ 	.word	0x00000000
        /*07e4*/ 	.word	0x00000090
        /*07e8*/ 	.short	0x010a
        /*07ea*/ 	.byte	0xff
	.zero		1


	//   ....[110]....
        /*07ec*/ 	.word	0x0000ba40
        /*07f0*/ 	.word	0x00000003
        /*07f4*/ 	.word	0x000000c0
        /*07f8*/ 	.short	0x010a
        /*07fa*/ 	.byte	0xff
	.zero		1


	//   ....[111]....
        /*07fc*/ 	.word	0x0000baa0
        /*0800*/ 	.word	0x00000000
        /*0804*/ 	.word	0x00000000
        /*0808*/ 	.short	0x010a
        /*080a*/ 	.byte	0xff
	.zero		1


	//   ....[112]....
        /*080c*/ 	.word	0x0000bb00
        /*0810*/ 	.word	0x00000000
        /*0814*/ 	.word	0x00000000
        /*0818*/ 	.short	0x010a
        /*081a*/ 	.byte	0xff
	.zero		1


	//   ....[113]....
        /*081c*/ 	.word	0x0000bb60
        /*0820*/ 	.word	0x00000000
        /*0824*/ 	.word	0x00000000
        /*0828*/ 	.short	0x010a
        /*082a*/ 	.byte	0xff
	.zero		1


	//   ....[114]....
        /*082c*/ 	.word	0x0000bbb0
        /*0830*/ 	.word	0x0000000c
        /*0834*/ 	.word	0x00000090
        /*0838*/ 	.short	0x010a
        /*083a*/ 	.byte	0xff
	.zero		1


	//   ....[115]....
        /*083c*/ 	.word	0x0000bc10
        /*0840*/ 	.word	0x00000000
        /*0844*/ 	.word	0x00000088
        /*0848*/ 	.short	0x010a
        /*084a*/ 	.byte	0xff
	.zero		1


	//   ....[116]....
        /*084c*/ 	.word	0x0000bc70
        /*0850*/ 	.word	0x00000000
        /*0854*/ 	.word	0x00000060
        /*0858*/ 	.short	0x010a
        /*085a*/ 	.byte	0xff
	.zero		1


	//   ....[117]....
        /*085c*/ 	.word	0x0000bcd0
        /*0860*/ 	.word	0x00000000
        /*0864*/ 	.word	0x00000068
        /*0868*/ 	.short	0x010a
        /*086a*/ 	.byte	0xff
	.zero		1


	//   ....[118]....
        /*086c*/ 	.word	0x0000bd30
        /*0870*/ 	.word	0x00000000
        /*0874*/ 	.word	0x00000070
        /*0878*/ 	.short	0x010a
        /*087a*/ 	.byte	0xff
	.zero		1


	//   ....[119]....
        /*087c*/ 	.word	0x0000bd90
        /*0880*/ 	.word	0x00000000
        /*0884*/ 	.word	0x00000078
        /*0888*/ 	.short	0x010a
        /*088a*/ 	.byte	0xff
	.zero		1


	//   ....[120]....
        /*088c*/ 	.word	0x0000bdf0
        /*0890*/ 	.word	0x00000000
        /*0894*/ 	.word	0x00000060
        /*0898*/ 	.short	0x010a
        /*089a*/ 	.byte	0xff
	.zero		1


	//   ....[121]....
        /*089c*/ 	.word	0x0000be50
        /*08a0*/ 	.word	0x00000000
        /*08a4*/ 	.word	0x00000068
        /*08a8*/ 	.short	0x010a
        /*08aa*/ 	.byte	0xff
	.zero		1


	//   ....[122]....
        /*08ac*/ 	.word	0x0000beb0
        /*08b0*/ 	.word	0x00000000
        /*08b4*/ 	.word	0x00000070
        /*08b8*/ 	.short	0x010a
        /*08ba*/ 	.byte	0xff
	.zero		1


	//   ....[123]....
        /*08bc*/ 	.word	0x0000bf00
        /*08c0*/ 	.word	0x00000003
        /*08c4*/ 	.word	0x00000090
        /*08c8*/ 	.short	0x010a
        /*08ca*/ 	.byte	0xff
	.zero		1


	//   ....[124]....
        /*08cc*/ 	.word	0x0000bf50
        /*08d0*/ 	.word	0x00000003
        /*08d4*/ 	.word	0x00000040
        /*08d8*/ 	.short	0x010a
        /*08da*/ 	.byte	0xff
	.zero		1


	//   ....[125]....
        /*08dc*/ 	.word	0x0000bfa0
        /*08e0*/ 	.word	0x000000b1
        /*08e4*/ 	.word	0x000000b0
        /*08e8*/ 	.short	0x010a
        /*08ea*/ 	.byte	0xff
	.zero		1


	//   ....[126]....
        /*08ec*/ 	.word	0x0000bff0
        /*08f0*/ 	.word	0x000000be
        /*08f4*/ 	.word	0x00000040
        /*08f8*/ 	.short	0x010a
        /*08fa*/ 	.byte	0xff
	.zero		1


	//   ....[127]....
        /*08fc*/ 	.word	0x0000c040
        /*0900*/ 	.word	0x00000000
        /*0904*/ 	.word	0x00000040
        /*0908*/ 	.short	0x010a
        /*090a*/ 	.byte	0xff
	.zero		1


	//   ....[128]....
        /*090c*/ 	.word	0x0000c090
        /*0910*/ 	.word	0x00000000
        /*0914*/ 	.word	0x00000040
        /*0918*/ 	.short	0x010a
        /*091a*/ 	.byte	0xff
	.zero		1


	//----- nvinfo : EIATTR_NUM_MBARRIERS
	.align		4
.L_48:
        /*091c*/ 	.byte	0x03, 0x38
        /*091e*/ 	.short	0x001e


	//----- nvinfo : EIATTR_EXIT_INSTR_OFFSETS
	.align		4
        /*0920*/ 	.byte	0x04, 0x1c
        /*0922*/ 	.short	(.L_50 - .L_49)


	//   ....[0]....
.L_49:
        /*0924*/ 	.word	0x000028e0


	//   ....[1]....
        /*0928*/ 	.word	0x00002df0


	//   ....[2]....
        /*092c*/ 	.word	0x00002e50


	//   ....[3]....
        /*0930*/ 	.word	0x00003b70


	//   ....[4]....
        /*0934*/ 	.word	0x00004ce0


	//   ....[5]....
        /*0938*/ 	.word	0x00004d20


	//   ....[6]....
        /*093c*/ 	.word	0x0000b5f0


	//----- nvinfo : EIATTR_MAX_THREADS
	.align		4
.L_50:
        /*0940*/ 	.byte	0x04, 0x05
        /*0942*/ 	.short	(.L_52 - .L_51)
.L_51:
        /*0944*/ 	.word	0x00000100
        /*0948*/ 	.word	0x00000001
        /*094c*/ 	.word	0x00000001


	//----- nvinfo : EIATTR_CRS_STACK_SIZE
	.align		4
.L_52:
        /*0950*/ 	.byte	0x04, 0x1e
        /*0952*/ 	.short	(.L_54 - .L_53)
.L_53:
        /*0954*/ 	.word	0x00000000


	//----- nvinfo : EIATTR_CBANK_PARAM_SIZE
	.align		4
.L_54:
        /*0958*/ 	.byte	0x03, 0x19
        /*095a*/ 	.short	0x0800


	//----- nvinfo : EIATTR_PARAM_CBANK
	.align		4
        /*095c*/ 	.byte	0x04, 0x0a
        /*095e*/ 	.short	(.L_56 - .L_55)
	.align		4
.L_55:
        /*0960*/ 	.word	index@(.nv.constant0._ZN7cutlass13device_kernelINS_4gemm6kernel13GemmUniversalIN4cute5tupleIJiiiiEEENS1_10collective13CollectiveMmaINS1_35MainloopSm100TmaUmmaWarpSpecializedILi4ELi2ELi2ENS5_IJNS4_1CILi1EEENSA_ILi2EEESB_EEEEENS5_IJNSA_ILi128EEENSA_ILi256EEENSA_ILi64EEEEEENS_12float_e5m2_tENS5_IJlSB_lEEESJ_SK_NS4_8TiledMMAINS4_8MMA_AtomIJNS4_10MMA_TraitsINS4_19SM100_MMA_F8F6F4_SSEJSJ_SJ_fSF_SG_NS4_17integral_constantINS4_4UMMA5MajorELSR_0EEESS_NSP_INSQ_7ScaleInELST_0EEESU_EEEEEENS4_6LayoutINS5_IJSB_SB_SB_EEENS5_IJNSA_ILi0EEESZ_SZ_EEEEENS5_IJNS4_10UnderscoreES12_S12_EEEEENS4_23SM90_TMA_LOAD_MULTICASTENS4_14ComposedLayoutINS4_7SwizzleILi2ELi4ELi3EEENS4_18smem_ptr_flag_bitsILi8EEENSX_INS5_IJNSA_ILi8EEESH_EEENS5_IJSH_SB_EEEEEEEvNS4_8identityENS4_13SM90_TMA_LOADES1F_vS1G_EENS_8epilogue10collective18CollectiveEpilogueINS1J_23Sm100TmaWarpSpecializedILi4ELi2ELi64ELb0ELb0EEEJSI_NS5_IJNSX_ISF_SB_EENSX_ISH_SB_EEEEESJ_SK_SJ_SK_NS1J_6fusion15FusionCallbacksIS1N_NS1R_17LinearCombinationISJ_fSJ_fLNS_15FloatRoundStyleE2EEESI_S1Q_JEEENS4_5SM1004TMEM4LOAD26SM100_TMEM_LOAD_32dp32b64xES1H_S1F_NS4_39AutoVectorizingCopyWithAssumedAlignmentILi128EEENS4_14SM90_TMA_STOREES1F_S22_S22_EEEvvEEEEvNT_6ParamsE)
        /*0964*/ 	.short	0x0380
        /*0966*/ 	.short	0x0800


	//----- nvinfo : EIATTR_SW_WAR
	.align		4
.L_56:
        /*0968*/ 	.byte	0x04, 0x36
        /*096a*/ 	.short	(.L_58 - .L_57)
.L_57:
        /*096c*/ 	.word	0x00000008
.L_58:


//--------------------- .nv.callgraph             --------------------------
	.section	.nv.callgraph,"",@"SHT_CUDA_CALLGRAPH"
	.align	4
	.sectionentsize	8
	.align		4
        /*0000*/ 	.word	0x00000000
	.align		4
        /*0004*/ 	.word	0xffffffff
	.align		4
        /*0008*/ 	.word	index@(_ZN7cutlass13device_kernelINS_4gemm6kernel13GemmUniversalIN4cute5tupleIJiiiiEEENS1_10collective13CollectiveMmaINS1_35MainloopSm100TmaUmmaWarpSpecializedILi4ELi2ELi2ENS5_IJNS4_1CILi1EEENSA_ILi2EEESB_EEEEENS5_IJNSA_ILi128EEENSA_ILi256EEENSA_ILi64EEEEEENS_12float_e5m2_tENS5_IJlSB_lEEESJ_SK_NS4_8TiledMMAINS4_8MMA_AtomIJNS4_10MMA_TraitsINS4_19SM100_MMA_F8F6F4_SSEJSJ_SJ_fSF_SG_NS4_17integral_constantINS4_4UMMA5MajorELSR_0EEESS_NSP_INSQ_7ScaleInELST_0EEESU_EEEEEENS4_6LayoutINS5_IJSB_SB_SB_EEENS5_IJNSA_ILi0EEESZ_SZ_EEEEENS5_IJNS4_10UnderscoreES12_S12_EEEEENS4_23SM90_TMA_LOAD_MULTICASTENS4_14ComposedLayoutINS4_7SwizzleILi2ELi4ELi3EEENS4_18smem_ptr_flag_bitsILi8EEENSX_INS5_IJNSA_ILi8EEESH_EEENS5_IJSH_SB_EEEEEEEvNS4_8identityENS4_13SM90_TMA_LOADES1F_vS1G_EENS_8epilogue10collective18CollectiveEpilogueINS1J_23Sm100TmaWarpSpecializedILi4ELi2ELi64ELb0ELb0EEEJSI_NS5_IJNSX_ISF_SB_EENSX_ISH_SB_EEEEESJ_SK_SJ_SK_NS1J_6fusion15FusionCallbacksIS1N_NS1R_17LinearCombinationISJ_fSJ_fLNS_15FloatRoundStyleE2EEESI_S1Q_JEEENS4_5SM1004TMEM4LOAD26SM100_TMEM_LOAD_32dp32b64xES1H_S1F_NS4_39AutoVectorizingCopyWithAssumedAlignmentILi128EEENS4_14SM90_TMA_STOREES1F_S22_S22_EEEvvEEEEvNT_6ParamsE)
	.align		4
        /*000c*/ 	.word	index@(__assertfail)
	.align		4
        /*0010*/ 	.word	0x00000000
	.align		4
        /*0014*/ 	.word	0xfffffffe
	.align		4
        /*0018*/ 	.word	0x00000000
	.align		4
        /*001c*/ 	.word	0xfffffffd
	.align		4
        /*0020*/ 	.word	0x00000000
	.align		4
        /*0024*/ 	.word	0xfffffffc


//--------------------- .nv.constant4             --------------------------
	.section	.nv.constant4,"a",@progbits
	.align	8
	.align		8
.nv.constant4:
        /*0000*/ 	.dword	__assertfail
	.align		8
        /*0008*/ 	.dword	__unnamed_1
	.align		8
        /*0010*/ 	.dword	__unnamed_2
	.align		8
        /*0018*/ 	.dword	__unnamed_3
	.align		8
        /*0020*/ 	.dword	_ZN39_INTERNAL_984468cd_4_k_cu_d0149578_84774cuda3std3__45__cpo5beginE
	.align		8
        /*0028*/ 	.dword	_ZN39_INTERNAL_984468cd_4_k_cu_d0149578_84774cuda3std3__45__cpo3endE
	.align		8
        /*0030*/ 	.dword	_ZN39_INTERNAL_984468cd_4_k_cu_d0149578_84774cuda3std3__45__cpo6cbeginE
	.align		8
        /*0038*/ 	.dword	_ZN39_INTERNAL_984468cd_4_k_cu_d0149578_84774cuda3std3__45__cpo4cendE
	.align		8
        /*0040*/ 	.dword	_ZN39_INTERNAL_984468cd_4_k_cu_d0149578_84774cuda3std3__441_GLOBAL__N__984468cd_4_k_cu_d0149578_84776ignoreE
	.align		8
        /*0048*/ 	.dword	_ZN39_INTERNAL_984468cd_4_k_cu_d0149578_84774cuda3std3__419piecewise_constructE
	.align		8
        /*0050*/ 	.dword	_ZN39_INTERNAL_984468cd_4_k_cu_d0149578_84774cuda3std3__48in_placeE
	.align		8
        /*0058*/ 	.dword	_ZN39_INTERNAL_984468cd_4_k_cu_d0149578_84774cuda3std6ranges3__45__cpo4swapE
	.align		8
        /*0060*/ 	.dword	_ZN39_INTERNAL_984468cd_4_k_cu_d0149578_84774cuda3std6ranges3__45__cpo9iter_moveE
	.align		8
        /*0068*/ 	.dword	_ZN39_INTERNAL_984468cd_4_k_cu_d0149578_84774cute7productE
	.align		8
        /*0070*/ 	.dword	_ZN39_INTERNAL_984468cd_4_k_cu_d0149578_84774cute1_E
	.align		8
        /*0078*/ 	.dword	$str$25
	.align		8
        /*0080*/ 	.dword	$str$26
	.align		8
        /*0088*/ 	.dword	$str$27
	.align		8
        /*0090*/ 	.dword	$str$28


//--------------------- .text._ZN7cutlass13device_kernelINS_4gemm6kernel13GemmUniversalIN4cute5tupleIJiiiiEEENS1_10collective13CollectiveMmaINS1_35MainloopSm100TmaUmmaWarpSpecializedILi4ELi2ELi2ENS5_IJNS4_1CILi1EEENSA_ILi2EEESB_EEEEENS5_IJNSA_ILi128EEENSA_ILi256EEENSA_ILi64EEEEEENS_12float_e5m2_tENS5_IJlSB_lEEESJ_SK_NS4_8TiledMMAINS4_8MMA_AtomIJNS4_10MMA_TraitsINS4_19SM100_MMA_F8F6F4_SSEJSJ_SJ_fSF_SG_NS4_17integral_constantINS4_4UMMA5MajorELSR_0EEESS_NSP_INSQ_7ScaleInELST_0EEESU_EEEEEENS4_6LayoutINS5_IJSB_SB_SB_EEENS5_IJNSA_ILi0EEESZ_SZ_EEEEENS5_IJNS4_10UnderscoreES12_S12_EEEEENS4_23SM90_TMA_LOAD_MULTICASTENS4_14ComposedLayoutINS4_7SwizzleILi2ELi4ELi3EEENS4_18smem_ptr_flag_bitsILi8EEENSX_INS5_IJNSA_ILi8EEESH_EEENS5_IJSH_SB_EEEEEEEvNS4_8identityENS4_13SM90_TMA_LOADES1F_vS1G_EENS_8epilogue10collective18CollectiveEpilogueINS1J_23Sm100TmaWarpSpecializedILi4ELi2ELi64ELb0ELb0EEEJSI_NS5_IJNSX_ISF_SB_EENSX_ISH_SB_EEEEESJ_SK_SJ_SK_NS1J_6fusion15FusionCallbacksIS1N_NS1R_17LinearCombinationISJ_fSJ_fLNS_15FloatRoundStyleE2EEESI_S1Q_JEEENS4_5SM1004TMEM4LOAD26SM100_TMEM_LOAD_32dp32b64xES1H_S1F_NS4_39AutoVectorizingCopyWithAssumedAlignmentILi128EEENS4_14SM90_TMA_STOREES1F_S22_S22_EEEvvEEEEvNT_6ParamsE --------------------------
	.section	.text._ZN7cutlass13device_kernelINS_4gemm6kernel13GemmUniversalIN4cute5tupleIJiiiiEEENS1_10collective13CollectiveMmaINS1_35MainloopSm100TmaUmmaWarpSpecializedILi4ELi2ELi2ENS5_IJNS4_1CILi1EEENSA_ILi2EEESB_EEEEENS5_IJNSA_ILi128EEENSA_ILi256EEENSA_ILi64EEEEEENS_12float_e5m2_tENS5_IJlSB_lEEESJ_SK_NS4_8TiledMMAINS4_8MMA_AtomIJNS4_10MMA_TraitsINS4_19SM100_MMA_F8F6F4_SSEJSJ_SJ_fSF_SG_NS4_17integral_constantINS4_4UMMA5MajorELSR_0EEESS_NSP_INSQ_7ScaleInELST_0EEESU_EEEEEENS4_6LayoutINS5_IJSB_SB_SB_EEENS5_IJNSA_ILi0EEESZ_SZ_EEEEENS5_IJNS4_10UnderscoreES12_S12_EEEEENS4_23SM90_TMA_LOAD_MULTICASTENS4_14ComposedLayoutINS4_7SwizzleILi2ELi4ELi3EEENS4_18smem_ptr_flag_bitsILi8EEENSX_INS5_IJNSA_ILi8EEESH_EEENS5_IJSH_SB_EEEEEEEvNS4_8identityENS4_13SM90_TMA_LOADES1F_vS1G_EENS_8epilogue10collective18CollectiveEpilogueINS1J_23Sm100TmaWarpSpecializedILi4ELi2ELi64ELb0ELb0EEEJSI_NS5_IJNSX_ISF_SB_EENSX_ISH_SB_EEEEESJ_SK_SJ_SK_NS1J_6fusion15FusionCallbacksIS1N_NS1R_17LinearCombinationISJ_fSJ_fLNS_15FloatRoundStyleE2EEESI_S1Q_JEEENS4_5SM1004TMEM4LOAD26SM100_TMEM_LOAD_32dp32b64xES1H_S1F_NS4_39AutoVectorizingCopyWithAssumedAlignmentILi128EEENS4_14SM90_TMA_STOREES1F_S22_S22_EEEvvEEEEvNT_6ParamsE,"ax",@progbits
	.align	128
.text._ZN7cutlass13device_kernelINS_4gemm6kernel13GemmUniversalIN4cute5tupleIJiiiiEEENS1_10collective13CollectiveMmaINS1_35MainloopSm100TmaUmmaWarpSpecializedILi4ELi2ELi2ENS5_IJNS4_1CILi1EEENSA_ILi2EEESB_EEEEENS5_IJNSA_ILi128EEENSA_ILi256EEENSA_ILi64EEEEEENS_12float_e5m2_tENS5_IJlSB_lEEESJ_SK_NS4_8TiledMMAINS4_8MMA_AtomIJNS4_10MMA_TraitsINS4_19SM100_MMA_F8F6F4_SSEJSJ_SJ_fSF_SG_NS4_17integral_constantINS4_4UMMA5MajorELSR_0EEESS_NSP_INSQ_7ScaleInELST_0EEESU_EEEEEENS4_6LayoutINS5_IJSB_SB_SB_EEENS5_IJNSA_ILi0EEESZ_SZ_EEEEENS5_IJNS4_10UnderscoreES12_S12_EEEEENS4_23SM90_TMA_LOAD_MULTICASTENS4_14ComposedLayoutINS4_7SwizzleILi2ELi4ELi3EEENS4_18smem_ptr_flag_bitsILi8EEENSX_INS5_IJNSA_ILi8EEESH_EEENS5_IJSH_SB_EEEEEEEvNS4_8identityENS4_13SM90_TMA_LOADES1F_vS1G_EENS_8epilogue10collective18CollectiveEpilogueINS1J_23Sm100TmaWarpSpecializedILi4ELi2ELi64ELb0ELb0EEEJSI_NS5_IJNSX_ISF_SB_EENSX_ISH_SB_EEEEESJ_SK_SJ_SK_NS1J_6fusion15FusionCallbacksIS1N_NS1R_17LinearCombinationISJ_fSJ_fLNS_15FloatRoundStyleE2EEESI_S1Q_JEEENS4_5SM1004TMEM4LOAD26SM100_TMEM_LOAD_32dp32b64xES1H_S1F_NS4_39AutoVectorizingCopyWithAssumedAlignmentILi128EEENS4_14SM90_TMA_STOREES1F_S22_S22_EEEvvEEEEvNT_6ParamsE:
        .type           _ZN7cutlass13device_kernelINS_4gemm6kernel13GemmUniversalIN4cute5tupleIJiiiiEEENS1_10collective13CollectiveMmaINS1_35MainloopSm100TmaUmmaWarpSpecializedILi4ELi2ELi2ENS5_IJNS4_1CILi1EEENSA_ILi2EEESB_EEEEENS5_IJNSA_ILi128EEENSA_ILi256EEENSA_ILi64EEEEEENS_12float_e5m2_tENS5_IJlSB_lEEESJ_SK_NS4_8TiledMMAINS4_8MMA_AtomIJNS4_10MMA_TraitsINS4_19SM100_MMA_F8F6F4_SSEJSJ_SJ_fSF_SG_NS4_17integral_constantINS4_4UMMA5MajorELSR_0EEESS_NSP_INSQ_7ScaleInELST_0EEESU_EEEEEENS4_6LayoutINS5_IJSB_SB_SB_EEENS5_IJNSA_ILi0EEESZ_SZ_EEEEENS5_IJNS4_10UnderscoreES12_S12_EEEEENS4_23SM90_TMA_LOAD_MULTICASTENS4_14ComposedLayoutINS4_7SwizzleILi2ELi4ELi3EEENS4_18smem_ptr_flag_bitsILi8EEENSX_INS5_IJNSA_ILi8EEESH_EEENS5_IJSH_SB_EEEEEEEvNS4_8identityENS4_13SM90_TMA_LOADES1F_vS1G_EENS_8epilogue10collective18CollectiveEpilogueINS1J_23Sm100TmaWarpSpecializedILi4ELi2ELi64ELb0ELb0EEEJSI_NS5_IJNSX_ISF_SB_EENSX_ISH_SB_EEEEESJ_SK_SJ_SK_NS1J_6fusion15FusionCallbacksIS1N_NS1R_17LinearCombinationISJ_fSJ_fLNS_15FloatRoundStyleE2EEESI_S1Q_JEEENS4_5SM1004TMEM4LOAD26SM100_TMEM_LOAD_32dp32b64xES1H_S1F_NS4_39AutoVectorizingCopyWithAssumedAlignmentILi128EEENS4_14SM90_TMA_STOREES1F_S22_S22_EEEvvEEEEvNT_6ParamsE,@function
        .size           _ZN7cutlass13device_kernelINS_4gemm6kernel13GemmUniversalIN4cute5tupleIJiiiiEEENS1_10collective13CollectiveMmaINS1_35MainloopSm100TmaUmmaWarpSpecializedILi4ELi2ELi2ENS5_IJNS4_1CILi1EEENSA_ILi2EEESB_EEEEENS5_IJNSA_ILi128EEENSA_ILi256EEENSA_ILi64EEEEEENS_12float_e5m2_tENS5_IJlSB_lEEESJ_SK_NS4_8TiledMMAINS4_8MMA_AtomIJNS4_10MMA_TraitsINS4_19SM100_MMA_F8F6F4_SSEJSJ_SJ_fSF_SG_NS4_17integral_constantINS4_4UMMA5MajorELSR_0EEESS_NSP_INSQ_7ScaleInELST_0EEESU_EEEEEENS4_6LayoutINS5_IJSB_SB_SB_EEENS5_IJNSA_ILi0EEESZ_SZ_EEEEENS5_IJNS4_10UnderscoreES12_S12_EEEEENS4_23SM90_TMA_LOAD_MULTICASTENS4_14ComposedLayoutINS4_7SwizzleILi2ELi4ELi3EEENS4_18smem_ptr_flag_bitsILi8EEENSX_INS5_IJNSA_ILi8EEESH_EEENS5_IJSH_SB_EEEEEEEvNS4_8identityENS4_13SM90_TMA_LOADES1F_vS1G_EENS_8epilogue10collective18CollectiveEpilogueINS1J_23Sm100TmaWarpSpecializedILi4ELi2ELi64ELb0ELb0EEEJSI_NS5_IJNSX_ISF_SB_EENSX_ISH_SB_EEEEESJ_SK_SJ_SK_NS1J_6fusion15FusionCallbacksIS1N_NS1R_17LinearCombinationISJ_fSJ_fLNS_15FloatRoundStyleE2EEESI_S1Q_JEEENS4_5SM1004TMEM4LOAD26SM100_TMEM_LOAD_32dp32b64xES1H_S1F_NS4_39AutoVectorizingCopyWithAssumedAlignmentILi128EEENS4_14SM90_TMA_STOREES1F_S22_S22_EEEvvEEEEvNT_6ParamsE,(.L_x_174 - _ZN7cutlass13device_kernelINS_4gemm6kernel13GemmUniversalIN4cute5tupleIJiiiiEEENS1_10collective13CollectiveMmaINS1_35MainloopSm100TmaUmmaWarpSpecializedILi4ELi2ELi2ENS5_IJNS4_1CILi1EEENSA_ILi2EEESB_EEEEENS5_IJNSA_ILi128EEENSA_ILi256EEENSA_ILi64EEEEEENS_12float_e5m2_tENS5_IJlSB_lEEESJ_SK_NS4_8TiledMMAINS4_8MMA_AtomIJNS4_10MMA_TraitsINS4_19SM100_MMA_F8F6F4_SSEJSJ_SJ_fSF_SG_NS4_17integral_constantINS4_4UMMA5MajorELSR_0EEESS_NSP_INSQ_7ScaleInELST_0EEESU_EEEEEENS4_6LayoutINS5_IJSB_SB_SB_EEENS5_IJNSA_ILi0EEESZ_SZ_EEEEENS5_IJNS4_10UnderscoreES12_S12_EEEEENS4_23SM90_TMA_LOAD_MULTICASTENS4_14ComposedLayoutINS4_7SwizzleILi2ELi4ELi3EEENS4_18smem_ptr_flag_bitsILi8EEENSX_INS5_IJNSA_ILi8EEESH_EEENS5_IJSH_SB_EEEEEEEvNS4_8identityENS4_13SM90_TMA_LOADES1F_vS1G_EENS_8epilogue10collective18CollectiveEpilogueINS1J_23Sm100TmaWarpSpecializedILi4ELi2ELi64ELb0ELb0EEEJSI_NS5_IJNSX_ISF_SB_EENSX_ISH_SB_EEEEESJ_SK_SJ_SK_NS1J_6fusion15FusionCallbacksIS1N_NS1R_17LinearCombinationISJ_fSJ_fLNS_15FloatRoundStyleE2EEESI_S1Q_JEEENS4_5SM1004TMEM4LOAD26SM100_TMEM_LOAD_32dp32b64xES1H_S1F_NS4_39AutoVectorizingCopyWithAssumedAlignmentILi128EEENS4_14SM90_TMA_STOREES1F_S22_S22_EEEvvEEEEvNT_6ParamsE)
        .other          _ZN7cutlass13device_kernelINS_4gemm6kernel13GemmUniversalIN4cute5tupleIJiiiiEEENS1_10collective13CollectiveMmaINS1_35MainloopSm100TmaUmmaWarpSpecializedILi4ELi2ELi2ENS5_IJNS4_1CILi1EEENSA_ILi2EEESB_EEEEENS5_IJNSA_ILi128EEENSA_ILi256EEENSA_ILi64EEEEEENS_12float_e5m2_tENS5_IJlSB_lEEESJ_SK_NS4_8TiledMMAINS4_8MMA_AtomIJNS4_10MMA_TraitsINS4_19SM100_MMA_F8F6F4_SSEJSJ_SJ_fSF_SG_NS4_17integral_constantINS4_4UMMA5MajorELSR_0EEESS_NSP_INSQ_7ScaleInELST_0EEESU_EEEEEENS4_6LayoutINS5_IJSB_SB_SB_EEENS5_IJNSA_ILi0EEESZ_SZ_EEEEENS5_IJNS4_10UnderscoreES12_S12_EEEEENS4_23SM90_TMA_LOAD_MULTICASTENS4_14ComposedLayoutINS4_7SwizzleILi2ELi4ELi3EEENS4_18smem_ptr_flag_bitsILi8EEENSX_INS5_IJNSA_ILi8EEESH_EEENS5_IJSH_SB_EEEEEEEvNS4_8identityENS4_13SM90_TMA_LOADES1F_vS1G_EENS_8epilogue10collective18CollectiveEpilogueINS1J_23Sm100TmaWarpSpecializedILi4ELi2ELi64ELb0ELb0EEEJSI_NS5_IJNSX_ISF_SB_EENSX_ISH_SB_EEEEESJ_SK_SJ_SK_NS1J_6fusion15FusionCallbacksIS1N_NS1R_17LinearCombinationISJ_fSJ_fLNS_15FloatRoundStyleE2EEESI_S1Q_JEEENS4_5SM1004TMEM4LOAD26SM100_TMEM_LOAD_32dp32b64xES1H_S1F_NS4_39AutoVectorizingCopyWithAssumedAlignmentILi128EEENS4_14SM90_TMA_STOREES1F_S22_S22_EEEvvEEEEvNT_6ParamsE,@"STO_CUDA_ENTRY STV_DEFAULT"
_ZN7cutlass13device_kernelINS_4gemm6kernel13GemmUniversalIN4cute5tupleIJiiiiEEENS1_10collective13CollectiveMmaINS1_35MainloopSm100TmaUmmaWarpSpecializedILi4ELi2ELi2ENS5_IJNS4_1CILi1EEENSA_ILi2EEESB_EEEEENS5_IJNSA_ILi128EEENSA_ILi256EEENSA_ILi64EEEEEENS_12float_e5m2_tENS5_IJlSB_lEEESJ_SK_NS4_8TiledMMAINS4_8MMA_AtomIJNS4_10MMA_TraitsINS4_19SM100_MMA_F8F6F4_SSEJSJ_SJ_fSF_SG_NS4_17integral_constantINS4_4UMMA5MajorELSR_0EEESS_NSP_INSQ_7ScaleInELST_0EEESU_EEEEEENS4_6LayoutINS5_IJSB_SB_SB_EEENS5_IJNSA_ILi0EEESZ_SZ_EEEEENS5_IJNS4_10UnderscoreES12_S12_EEEEENS4_23SM90_TMA_LOAD_MULTICASTENS4_14ComposedLayoutINS4_7SwizzleILi2ELi4ELi3EEENS4_18smem_ptr_flag_bitsILi8EEENSX_INS5_IJNSA_ILi8EEESH_EEENS5_IJSH_SB_EEEEEEEvNS4_8identityENS4_13SM90_TMA_LOADES1F_vS1G_EENS_8epilogue10collective18CollectiveEpilogueINS1J_23Sm100TmaWarpSpecializedILi4ELi2ELi64ELb0ELb0EEEJSI_NS5_IJNSX_ISF_SB_EENSX_ISH_SB_EEEEESJ_SK_SJ_SK_NS1J_6fusion15FusionCallbacksIS1N_NS1R_17LinearCombinationISJ_fSJ_fLNS_15FloatRoundStyleE2EEESI_S1Q_JEEENS4_5SM1004TMEM4LOAD26SM100_TMEM_LOAD_32dp32b64xES1H_S1F_NS4_39AutoVectorizingCopyWithAssumedAlignmentILi128EEENS4_14SM90_TMA_STOREES1F_S22_S22_EEEvvEEEEvNT_6ParamsE:
[----:B------:R-:W1:Y:S01]  /*0000*/  LDC R1, c[0x0][0x37c] ;  /* 0x0000df00ff017b82 */ /* 0x000e620000000800 */
[----:B------:R-:W2:Y:S01]  /*0010*/  S2R R170, SR_TID.X ;  /* 0x0000000000aa7919 */ /* 0x000ea20000002100 */
[----:B------:R-:W3:Y:S01]  /*0020*/  LDCU.64 UR8, c[0x0][0x890] ;  /* 0x00011200ff0877ac */ /* 0x000ee20008000a00 */
[----:B------:R-:W-:Y:S02]  /*0030*/  PRMT R158, RZ, 0x7610, R158 ;  /* 0x00007610ff9e7816 */ /* 0x000fe4000000009e */
[----:B------:R-:W-:Y:S01]  /*0040*/  ELECT P3, URZ, PT ;  /* 0x0000000000ff782f */ /* 0x000fe20003860000 */
[----:B---3--:R-:W-:-:S04]  /*0050*/  UISETP.NE.U32.AND UP0, UPT, UR8, URZ, UPT ;  /* 0x000000ff0800728c */ /* 0x008fc8000bf05070 */
[----:B------:R-:W-:Y:S01]  /*0060*/  UISETP.NE.AND.EX UP0, UPT, UR9, URZ, UPT, UP0 ;  /* 0x000000ff0900728c */ /* 0x000fe2000bf05300 */
[----:B--2---:R-:W-:-:S05]  /*0070*/  SHF.R.U32.HI R159, RZ, 0x5, R170 ;  /* 0x00000005ff9f7819 */ /* 0x004fca00000116aa */
[----:B------:R-:W2:Y:S02]  /*0080*/  SHFL.IDX PT, R0, R159, RZ, 0x1f ;  /* 0x00001fff9f007589 */ /* 0x000ea400000e0000 */
[----:B--2---:R-:W-:Y:S01]  /*0090*/  R2UR UR17, R0 ;  /* 0x00000000001172ca */ /* 0x004fe200000e0000 */
[----:B-1----:R-:W-:-:S14]  /*00a0*/  BRA.U UP0, `(.L_x_0) ;  /* 0x0000000100307547 */ /* 0x002fdc000b800000 */
[----:B------:R-:W1:Y:S02]  /*00b0*/  LDCU.64 UR4, c[0x0][0x888] ;  /* 0x00011100ff0477ac */ /* 0x000e640008000a00 */
[----:B-1----:R-:W-:-:S04]  /*00c0*/  UISETP.NE.U32.AND UP0, UPT, UR4, URZ, UPT ;  /* 0x000000ff0400728c */ /* 0x002fc8000bf05070 */
[----:B------:R-:W-:-:S09]  /*00d0*/  UISETP.NE.AND.EX UP0, UPT, UR5, URZ, UPT, UP0 ;  /* 0x000000ff0500728c */ /* 0x000fd2000bf05300 */
[----:B------:R-:W-:Y:S05]  /*00e0*/  BRA.U !UP0, `(.L_x_1) ;  /* 0x0000000108147547 */ /* 0x000fea000b800000 */
[----:B------:R-:W1:Y:S01]  /*00f0*/  LDC.64 R2, c[0x0][0x888] ;  /* 0x00022200ff027b82 */ /* 0x000e620000000a00 */
[----:B------:R-:W1:Y:S02]  /*0100*/  LDCU.64 UR4, c[0x0][0x358] ;  /* 0x00006b00ff0477ac */ /* 0x000e640008000a00 */
[----:B-1----:R1:W5:Y:S01]  /*0110*/  LDG.E R73, desc[UR4][R2.64] ;  /* 0x0000000402497981 */ /* 0x002362000c1e1900 */
[----:B------:R-:W-:Y:S01]  /*0120*/  HFMA2 R158, -RZ, RZ, 0, 5.9604644775390625e-08 ;  /* 0x00000001ff9e7431 */ /* 0x000fe200000001ff */
[----:B------:R-:W-:Y:S05]  /*0130*/  BRA `(.L_x_0) ;  /* 0x00000000000c7947 */ /* 0x000fea0003800000 */
.L_x_1:
[----:B------:R-:W1:Y:S01]  /*0140*/  LDCU UR4, c[0x0][0x880] ;  /* 0x00011000ff0477ac */ /* 0x000e620008000800 */
[----:B------:R-:W-:Y:S01]  /*0150*/  HFMA2 R158, -RZ, RZ, 0, 5.9604644775390625e-08 ;  /* 0x00000001ff9e7431 */ /* 0x000fe200000001ff */
[----:B-1----:R-:W-:-:S07]  /*0160*/  MOV R73, UR4 ;  /* 0x0000000400497c02 */ /* 0x002fce0008000f00 */
.L_x_0:
[----:B------:R-:W2:Y:S02]  /*0170*/  LDCU.64 UR4, c[0x0][0x8b0] ;  /* 0x00011600ff0477ac */ /* 0x000ea40008000a00 */
[----:B--2---:R-:W-:-:S04]  /*0180*/  UISETP.NE.U32.AND UP0, UPT, UR4, URZ, UPT ;  /* 0x000000ff0400728c */ /* 0x004fc8000bf05070 */
[----:B------:R-:W-:-:S09]  /*0190*/  UISETP.NE.AND.EX UP0, UPT, UR5, URZ, UPT, UP0 ;  /* 0x000000ff0500728c */ /* 0x000fd2000bf05300 */
[----:B------:R-:W-:Y:S05]  /*01a0*/  BRA.U UP0, `(.L_x_2) ;  /* 0x0000000100287547 */ /* 0x000fea000b800000 */
[----:B------:R-:W2:Y:S02]  /*01b0*/  LDCU.64 UR4, c[0x0][0x8a8] ;  /* 0x00011500ff0477ac */ /* 0x000ea40008000a00 */
[----:B--2---:R-:W-:-:S04]  /*01c0*/  UISETP.NE.U32.AND UP0, UPT, UR4, URZ, UPT ;  /* 0x000000ff0400728c */ /* 0x004fc8000bf05070 */
[----:B------:R-:W-:-:S09]  /*01d0*/  UISETP.NE.AND.EX UP0, UPT, UR5, URZ, UPT, UP0 ;  /* 0x000000ff0500728c */ /* 0x000fd2000bf05300 */
[----:B------:R-:W-:Y:S05]  /*01e0*/  BRA.U !UP0, `(.L_x_3) ;  /* 0x0000000108107547 */ /* 0x000fea000b800000 */
[----:B------:R-:W2:Y:S01]  /*01f0*/  LDC.64 R70, c[0x0][0x8a8] ;  /* 0x00022a00ff467b82 */ /* 0x000ea20000000a00 */
[----:B------:R-:W2:Y:S02]  /*0200*/  LDCU.64 UR4, c[0x0][0x358] ;  /* 0x00006b00ff0477ac */ /* 0x000ea40008000a00 */
[----:B--2---:R2:W5:Y:S01]  /*0210*/  LDG.E R70, desc[UR4][R70.64] ;  /* 0x0000000446467981 */ /* 0x004562000c1e1900 */
[----:B------:R-:W-:Y:S05]  /*0220*/  BRA `(.L_x_2) ;  /* 0x0000000000087947 */ /* 0x000fea0003800000 */
.L_x_3:
[----:B------:R-:W2:Y:S02]  /*0230*/  LDCU UR4, c[0x0][0x8a0] ;  /* 0x00011400ff0477ac */ /* 0x000ea40008000800 */
[----:B--2---:R-:W-:Y:S02]  /*0240*/  MOV R70, UR4 ;  /* 0x0000000400467c02 */ /* 0x004fe40008000f00 */
.L_x_2:
[----:B------:R-:W-:Y:S01]  /*0250*/  IMAD.U32 R0, RZ, RZ, UR17 ;  /* 0x00000011ff007e24 */ /* 0x000fe2000f8e00ff */
[----:B------:R-:W-:Y:S04]  /*0260*/  BSSY.RECONVERGENT B0, `(.L_x_4) ;  /* 0x000000c000007945 */ /* 0x000fe80003800200 */
[C---:B------:R-:W-:Y:S02]  /*0270*/  ISETP.NE.OR P1, PT, R0.reuse, 0x1, !P3 ;  /* 0x000000010000780c */ /* 0x040fe40005f25670 */
[----:B------:R-:W-:-:S11]  /*0280*/  ISETP.NE.OR P0, PT, R0, 0x3, !P3 ;  /* 0x000000030000780c */ /* 0x000fd60005f05670 */
[----:B------:R-:W-:Y:S05]  /*0290*/  @P1 BRA `(.L_x_5) ;  /* 0x0000000000201947 */ /* 0x000fea0003800000 */
[----:B------:R-:W3:Y:S02]  /*02a0*/  LDCU.64 UR4, c[0x0][0x348] ;  /* 0x00006900ff0477ac */ /* 0x000ee40008000a00 */
[----:B---3--:R-:W-:Y:S02]  /*02b0*/  UIADD3 UR6, UP1, UPT, UR4, 0x80, URZ ;  /* 0x0000008004067890 */ /* 0x008fe4000ff3e0ff */
[----:B------:R-:W-:Y:S02]  /*02c0*/  UIADD3 UR4, UP0, UPT, UR4, 0x180, URZ ;  /* 0x0000018004047890 */ /* 0x000fe4000ff1e0ff */
[----:B------:R-:W-:Y:S02]  /*02d0*/  UIADD3.X UR7, UPT, UPT, URZ, UR5, URZ, UP1, !UPT ;  /* 0x00000005ff077290 */ /* 0x000fe40008ffe4ff */
[----:B------:R-:W-:-:S07]  /*02e0*/  UIADD3.X UR5, UPT, UPT, URZ, UR5, URZ, UP0, !UPT ;  /* 0x00000005ff057290 */ /* 0x000fce00087fe4ff */
[----:B------:R3:W-:Y:S02]  /*02f0*/  UTMACCTL.PF [UR6] ;  /* 0x00000000060079b9 */ /* 0x0007e40008040000 */
[----:B------:R3:W-:Y:S02]  /*0300*/  UTMACCTL.PF [UR4] ;  /* 0x00000000040079b9 */ /* 0x0007e40008040000 */
[----:B---3--:R-:W-:Y:S01]  /*0310*/  NOP ;  /* 0x0000000000007918 */ /* 0x008fe20000000000 */
.L_x_5:
[----:B------:R-:W-:Y:S05]  /*0320*/  BSYNC.RECONVERGENT B0 ;  /* 0x0000000000007941 */ /* 0x000fea0003800200 */
.L_x_4:
[----:B------:R-:W-:Y:S04]  /*0330*/  BSSY.RECONVERGENT B0, `(.L_x_6) ;  /* 0x000000a000007945 */ /* 0x000fe80003800200 */
        /* <DEDUP_REMOVED lines=9> */
.L_x_7:
[----:B------:R-:W-:Y:S05]  /*03d0*/  BSYNC.RECONVERGENT B0 ;  /* 0x0000000000007941 */ /* 0x000fea0003800200 */
.L_x_6:
[----:B------:R-:W3:Y:S01]  /*03e0*/  LDCU.64 UR4, c[0x0][0x888] ;  /* 0x00011100ff0477ac */ /* 0x000ee20008000a00 */
[----:B------:R-:W-:Y:S02]  /*03f0*/  UISETP.EQ.U32.AND UP1, UPT, UR8, URZ, UPT ;  /* 0x000000ff0800728c */ /* 0x000fe4000bf22070 */
[----:B------:R-:W-:Y:S02]  /*0400*/  UPLOP3.LUT UP3, UPT, UPT, UPT, UPT, 0x80, 0x8 ;  /* 0x000000000008789c */ /* 0x000fe40003f6f070 */
[----:B---3--:R-:W-:-:S04]  /*0410*/  UISETP.NE.U32.AND UP0, UPT, UR4, URZ, UPT ;  /* 0x000000ff0400728c */ /* 0x008fc8000bf05070 */
[----:B------:R-:W-:-:S04]  /*0420*/  UISETP.NE.AND.EX UP0, UPT, UR5, URZ, UPT, UP0 ;  /* 0x000000ff0500728c */ /* 0x000fc8000bf05300 */
[----:B------:R-:W-:-:S04]  /*0430*/  UISETP.EQ.OR.EX UP2, UPT, UR9, URZ, !UP0, UP1 ;  /* 0x000000ff0900728c */ /* 0x000fc8000c742710 */
[----:B------:R-:W-:-:S06]  /*0440*/  UP2UR UR4, UPR, URZ, 0x4 ;  /* 0x00000004ff047883 */ /* 0x000fcc0008000000 */
[----:B------:R-:W-:Y:S01]  /*0450*/  MOV R161, UR4 ;  /* 0x0000000400a17c02 */ /* 0x000fe20008000f00 */
[----:B------:R-:W-:Y:S06]  /*0460*/  BRA.U !UP2, `(.L_x_8) ;  /* 0x000000010a207547 */ /* 0x000fec000b800000 */
[----:B------:R-:W-:Y:S01]  /*0470*/  UISETP.NE.U32.AND UP1, UPT, UR8, URZ, UPT ;  /* 0x000000ff0800728c */ /* 0x000fe2000bf25070 */
[----:B-----5:R-:W-:Y:S01]  /*0480*/  FSETP.NEU.AND P0, PT, R73, RZ, PT ;  /* 0x000000ff4900720b */ /* 0x020fe20003f0d000 */
[----:B------:R-:W-:Y:S02]  /*0490*/  USEL UR4, URZ, 0xffffffff, UP0 ;  /* 0xffffffffff047887 */ /* 0x000fe40008000000 */
[----:B------:R-:W-:-:S10]  /*04a0*/  UISETP.NE.AND.EX UP1, UPT, UR9, URZ, UPT, UP1 ;  /* 0x000000ff0900728c */ /* 0x000fd4000bf25310 */
[----:B------:R-:W-:Y:S01]  /*04b0*/  VOTEU.ANY UP0, P0 ;  /* 0x0000000000ff7886 */ /* 0x000fe20000000100 */
[----:B------:R-:W-:-:S04]  /*04c0*/  @!UP1 USEL UR4, URZ, 0xffffffff, UP0 ;  /* 0xffffffffff049887 */ /* 0x000fc80008000000 */
[----:B------:R-:W-:-:S04]  /*04d0*/  ULOP3.LUT UR4, UR4, 0x1, URZ, 0xc0, !UPT ;  /* 0x0000000104047892 */ /* 0x000fc8000f8ec0ff */
[----:B------:R-:W-:-:S11]  /*04e0*/  UISETP.NE.U32.AND UP3, UPT, UR4, 0x1, UPT ;  /* 0x000000010400788c */ /* 0x000fd6000bf65070 */
.L_x_8:
[----:B-1----:R-:W1:Y:S01]  /*04f0*/  SHFL.IDX PT, R2, R159, RZ, 0x1f ;  /* 0x00001fff9f027589 */ /* 0x002e6200000e0000 */
[----:B------:R-:W-:-:S04]  /*0500*/  UISETP.NE.AND UP0, UPT, UR17, 0x2, UPT ;  /* 0x000000021100788c */ /* 0x000fc8000bf05270 */
[----:B------:R-:W-:Y:S01]  /*0510*/  USEL UR48, URZ, 0x1, UP0 ;  /* 0x00000001ff307887 */ /* 0x000fe20008000000 */
[----:B-1----:R-:W-:-:S13]  /*0520*/  ISETP.NE.AND P0, PT, R2, RZ, PT ;  /* 0x000000ff0200720c */ /* 0x002fda0003f05270 */
[----:B------:R-:W-:Y:S05]  /*0530*/  @P0 BRA `(.L_x_9) ;  /* 0x0000000000580947 */ /* 0x000fea0003800000 */
[----:B------:R-:W1:Y:S01]  /*0540*/  S2UR UR4, SR_CgaCtaId ;  /* 0x00000000000479c3 */ /* 0x000e620000008800 */
[----:B------:R-:W-:Y:S01]  /*0550*/  UMOV UR5, 0x400 ;  /* 0x0000040000057882 */ /* 0x000fe20000000000 */
[----:B------:R-:W-:Y:S01]  /*0560*/  UMOV UR8, 0x1 ;  /* 0x0000000100087882 */ /* 0x000fe20000000000 */
[----:B------:R-:W-:Y:S01]  /*0570*/  UMOV UR6, 0x2 ;  /* 0x0000000200067882 */ /* 0x000fe20000000000 */
[----:B------:R-:W-:-:S04]  /*0580*/  UIADD3 UR8, UPT, UPT, -UR8, 0x100000, URZ ;  /* 0x0010000008087890 */ /* 0x000fc8000fffe1ff */
[----:B------:R-:W-:Y:S02]  /*0590*/  USHF.L.U32 UR9, UR8, 0xb, URZ ;  /* 0x0000000b08097899 */ /* 0x000fe400080006ff */
[----:B------:R-:W-:Y:S02]  /*05a0*/  USHF.L.U32 UR8, UR8, 0x1, URZ ;  /* 0x0000000108087899 */ /* 0x000fe400080006ff */
[----:B------:R-:W-:-:S04]  /*05b0*/  UIADD3 UR6, UPT, UPT, -UR6, 0x100000, URZ ;  /* 0x0010000006067890 */ /* 0x000fc8000fffe1ff */
[----:B------:R-:W-:Y:S02]  /*05c0*/  USHF.L.U32 UR7, UR6, 0xb, URZ ;  /* 0x0000000b06077899 */ /* 0x000fe400080006ff */
[----:B------:R-:W-:Y:S01]  /*05d0*/  USHF.L.U32 UR6, UR6, 0x1, URZ ;  /* 0x0000000106067899 */ /* 0x000fe200080006ff */
[----:B------:R-:W-:Y:S01]  /*05e0*/  ELECT P0, URZ, PT ;  /* 0x0000000000ff782f */ /* 0x000fe20003800000 */
[----:B-1----:R-:W-:Y:S01]  /*05f0*/  ULEA UR4, UR4, UR5, 0x18 ;  /* 0x0000000504047291 */ /* 0x002fe2000f8ec0ff */
[----:B------:R-:W1:Y:S11]  /*0600*/  FENCE.VIEW.ASYNC.S ;  /* 0x00000000000073c6 */ /* 0x000e760000000000 */
[----:B-1----:R1:W3:Y:S01]  /*0610*/  SYNCS.EXCH.64 URZ, [UR4], UR8 ;  /* 0x0000000804ff75b2 */ /* 0x0022e20008000100 */
[----:B------:R1:W4:Y:S01]  /*0620*/  SYNCS.EXCH.64 URZ, [UR4+0x20], UR6 ;  /* 0x0000200604ff75b2 */ /* 0x0003220008000100 */
[----:B------:R1:W1:Y:S01]  /*0630*/  SYNCS.EXCH.64 URZ, [UR4+0x8], UR8 ;  /* 0x0000080804ff75b2 */ /* 0x0002620008000100 */
[----:B------:R1:W1:Y:S01]  /*0640*/  SYNCS.EXCH.64 URZ, [UR4+0x28], UR6 ;  /* 0x0000280604ff75b2 */ /* 0x0002620008000100 */
[----:B------:R1:W1:Y:S01]  /*0650*/  SYNCS.EXCH.64 URZ, [UR4+0x10], UR8 ;  /* 0x0000100804ff75b2 */ /* 0x0002620008000100 */
[----:B------:R1:W1:Y:S01]  /*0660*/  SYNCS.EXCH.64 URZ, [UR4+0x30], UR6 ;  /* 0x0000300604ff75b2 */ /* 0x0002620008000100 */
[----:B------:R1:W1:Y:S01]  /*0670*/  SYNCS.EXCH.64 URZ, [UR4+0x18], UR8 ;  /* 0x0000180804ff75b2 */ /* 0x0002620008000100 */
[----:B------:R1:W1:Y:S01]  /*0680*/  SYNCS.EXCH.64 URZ, [UR4+0x38], UR6 ;  /* 0x0000380604ff75b2 */ /* 0x0002620008000100 */
[----:B------:R-:W-:Y:S01]  /*0690*/  NOP ;  /* 0x0000000000007918 */ /* 0x000fe20000000000 */
.L_x_9:
[----:B------:R-:W2:Y:S01]  /*06a0*/  SHFL.IDX PT, R2, R159, RZ, 0x1f ;  /* 0x00001fff9f027589 */ /* 0x000ea200000e0000 */
[----:B------:R-:W-:Y:S01]  /*06b0*/  NOP ;  /* 0x0000000000007918 */ /* 0x000fe20000000000 */
[----:B--2---:R-:W-:-:S13]  /*06c0*/  ISETP.NE.AND P0, PT, R2, 0x1, PT ;  /* 0x000000010200780c */ /* 0x004fda0003f05270 */
[----:B------:R-:W-:Y:S05]  /*06d0*/  @P0 BRA `(.L_x_10) ;  /* 0x0000000000580947 */ /* 0x000fea0003800000 */
[----:B-1----:R-:W1:Y:S01]  /*06e0*/  S2UR UR4, SR_CgaCtaId ;  /* 0x00000000000479c3 */ /* 0x002e620000008800 */
        /* <DEDUP_REMOVED lines=12> */
[----:B-1----:R2:W1:Y:S01]  /*07b0*/  SYNCS.EXCH.64 URZ, [UR4+0x40], UR8 ;  /* 0x0000400804ff75b2 */ /* 0x0024620008000100 */
[----:B------:R2:W1:Y:S01]  /*07c0*/  SYNCS.EXCH.64 URZ, [UR4+0x60], UR6 ;  /* 0x0000600604ff75b2 */ /* 0x0004620008000100 */
[----:B------:R2:W1:Y:S01]  /*07d0*/  SYNCS.EXCH.64 URZ, [UR4+0x48], UR8 ;  /* 0x0000480804ff75b2 */ /* 0x0004620008000100 */
[----:B------:R2:W1:Y:S01]  /*07e0*/  SYNCS.EXCH.64 URZ, [UR4+0x68], UR6 ;  /* 0x0000680604ff75b2 */ /* 0x0004620008000100 */
[----:B------:R2:W1:Y:S01]  /*07f0*/  SYNCS.EXCH.64 URZ, [UR4+0x50], UR8 ;  /* 0x0000500804ff75b2 */ /* 0x0004620008000100 */
[----:B------:R2:W1:Y:S01]  /*0800*/  SYNCS.EXCH.64 URZ, [UR4+0x70], UR6 ;  /* 0x0000700604ff75b2 */ /* 0x0004620008000100 */
[----:B------:R2:W1:Y:S01]  /*0810*/  SYNCS.EXCH.64 URZ, [UR4+0x58], UR8 ;  /* 0x0000580804ff75b2 */ /* 0x0004620008000100 */
[----:B------:R2:W1:Y:S02]  /*0820*/  SYNCS.EXCH.64 URZ, [UR4+0x78], UR6 ;  /* 0x0000780604ff75b2 */ /* 0x0004640008000100 */
[----:B--2---:R-:W-:Y:S01]  /*0830*/  NOP ;  /* 0x0000000000007918 */ /* 0x004fe20000000000 */
.L_x_10:
[----:B------:R-:W2:Y:S01]  /*0840*/  SHFL.IDX PT, R2, R159, RZ, 0x1f ;  /* 0x00001fff9f027589 */ /* 0x000ea200000e0000 */
[----:B------:R-:W-:Y:S01]  /*0850*/  NOP ;  /* 0x0000000000007918 */ /* 0x000fe20000000000 */
[----:B--2---:R-:W-:-:S13]  /*0860*/  ISETP.NE.AND P0, PT, R2, 0x3, PT ;  /* 0x000000030200780c */ /* 0x004fda0003f05270 */
[----:B------:R-:W-:Y:S05]  /*0870*/  @P0 BRA `(.L_x_11) ;  /* 0x0000000000300947 */ /* 0x000fea0003800000 */
[----:B-1----:R-:W1:Y:S01]  /*0880*/  S2UR UR6, SR_CgaCtaId ;  /* 0x00000000000679c3 */ /* 0x002e620000008800 */
[----:B------:R-:W-:Y:S01]  /*0890*/  UMOV UR4, 0x400 ;  /* 0x0000040000047882 */ /* 0x000fe20000000000 */
[----:B------:R-:W-:Y:S01]  /*08a0*/  UMOV UR5, 0x20 ;  /* 0x0000002000057882 */ /* 0x000fe20000000000 */
[----:B------:R-:W-:Y:S01]  /*08b0*/  ELECT P0, URZ, PT ;  /* 0x0000000000ff782f */ /* 0x000fe20003800000 */
[----:B-1----:R-:W-:Y:S02]  /*08c0*/  ULEA UR6, UR6, UR4, 0x18 ;  /* 0x0000000406067291 */ /* 0x002fe4000f8ec0ff */
[----:B------:R-:W-:-:S04]  /*08d0*/  UIADD3 UR4, UPT, UPT, -UR5, 0x100000, URZ ;  /* 0x0010000005047890 */ /* 0x000fc8000fffe1ff */
[----:B------:R-:W-:Y:S02]  /*08e0*/  USHF.L.U32 UR5, UR4, 0xb, URZ ;  /* 0x0000000b04057899 */ /* 0x000fe400080006ff */
[----:B------:R-:W-:Y:S01]  /*08f0*/  USHF.L.U32 UR4, UR4, 0x1, URZ ;  /* 0x0000000104047899 */ /* 0x000fe200080006ff */
[----:B------:R-:W1:Y:S11]  /*0900*/  FENCE.VIEW.ASYNC.S ;  /* 0x00000000000073c6 */ /* 0x000e760000000000 */
[----:B-1----:R2:W1:Y:S01]  /*0910*/  SYNCS.EXCH.64 URZ, [UR6+0x80], UR4 ;  /* 0x0000800406ff75b2 */ /* 0x0024620008000100 */
[----:B------:R2:W1:Y:S02]  /*0920*/  SYNCS.EXCH.64 URZ, [UR6+0x88], UR4 ;  /* 0x0000880406ff75b2 */ /* 0x0004640008000100 */
[----:B--2---:R-:W-:Y:S01]  /*0930*/  NOP ;  /* 0x0000000000007918 */ /* 0x004fe20000000000 */
.L_x_11:
[----:B------:R-:W2:Y:S01]  /*0940*/  SHFL.IDX PT, R2, R159, RZ, 0x1f ;  /* 0x00001fff9f027589 */ /* 0x000ea200000e0000 */
[----:B------:R-:W-:Y:S01]  /*0950*/  NOP ;  /* 0x0000000000007918 */ /* 0x000fe20000000000 */
[----:B--2---:R-:W-:-:S13]  /*0960*/  ISETP.NE.AND P0, PT, R2, 0x4, PT ;  /* 0x000000040200780c */ /* 0x004fda0003f05270 */
[----:B------:R-:W-:Y:S05]  /*0970*/  @P0 BRA `(.L_x_12) ;  /* 0x00000000004c0947 */ /* 0x000fea0003800000 */
[----:B-1----:R-:W1:Y:S01]  /*0980*/  S2UR UR6, SR_CgaCtaId ;  /* 0x00000000000679c3 */ /* 0x002e620000008800 */
[----:B------:R-:W-:Y:S01]  /*0990*/  UMOV UR4, 0x1e0 ;  /* 0x000001e000047882 */ /* 0x000fe20000000000 */
[----:B------:R-:W-:Y:S01]  /*09a0*/  UMOV UR5, 0x400 ;  /* 0x0000040000057882 */ /* 0x000fe20000000000 */
[----:B------:R-:W-:Y:S01]  /*09b0*/  USEL UR4, UR4, 0x1a0, UP3 ;  /* 0x000001a004047887 */ /* 0x000fe20009800000 */
[----:B------:R-:W-:Y:S01]  /*09c0*/  UMOV UR8, 0x1 ;  /* 0x0000000100087882 */ /* 0x000fe20000000000 */
[----:B------:R-:W-:Y:S01]  /*09d0*/  ELECT P0, URZ, PT ;  /* 0x0000000000ff782f */ /* 0x000fe20003800000 */
[----:B------:R-:W-:-:S04]  /*09e0*/  UIADD3 UR8, UPT, UPT, -UR8, 0x100000, URZ ;  /* 0x0010000008087890 */ /* 0x000fc8000fffe1ff */
[----:B------:R-:W-:Y:S02]  /*09f0*/  USHF.L.U32 UR9, UR8, 0xb, URZ ;  /* 0x0000000b08097899 */ /* 0x000fe400080006ff */
[----:B------:R-:W-:Y:S02]  /*0a00*/  USHF.L.U32 UR8, UR8, 0x1, URZ ;  /* 0x0000000108087899 */ /* 0x000fe400080006ff */
[----:B-1----:R-:W-:Y:S02]  /*0a10*/  ULEA UR6, UR6, UR5, 0x18 ;  /* 0x0000000506067291 */ /* 0x002fe4000f8ec0ff */
[----:B------:R-:W-:-:S04]  /*0a20*/  UIADD3 UR4, UPT, UPT, -UR4, 0x100000, URZ ;  /* 0x0010000004047890 */ /* 0x000fc8000fffe1ff */
[----:B------:R-:W-:Y:S02]  /*0a30*/  USHF.L.U32 UR5, UR4, 0xb, URZ ;  /* 0x0000000b04057899 */ /* 0x000fe400080006ff */
[----:B------:R-:W-:Y:S01]  /*0a40*/  USHF.L.U32 UR4, UR4, 0x1, URZ ;  /* 0x0000000104047899 */ /* 0x000fe200080006ff */
[----:B------:R-:W1:Y:S03]  /*0a50*/  FENCE.VIEW.ASYNC.S ;  /* 0x00000000000073c6 */ /* 0x000e660000000000 */
[----:B-1----:R2:W1:Y:S08]  /*0a60*/  SYNCS.EXCH.64 URZ, [UR6+0x90], UR8 ;  /* 0x0000900806ff75b2 */ /* 0x0024700008000100 */
[----:B------:R2:W1:Y:S01]  /*0a70*/  SYNCS.EXCH.64 URZ, [UR6+0xa0], UR4 ;  /* 0x0000a00406ff75b2 */ /* 0x0004620008000100 */
[----:B------:R2:W1:Y:S01]  /*0a80*/  SYNCS.EXCH.64 URZ, [UR6+0x98], UR8 ;  /* 0x0000980806ff75b2 */ /* 0x0004620008000100 */
[----:B------:R2:W1:Y:S02]  /*0a90*/  SYNCS.EXCH.64 URZ, [UR6+0xa8], UR4 ;  /* 0x0000a80406ff75b2 */ /* 0x0004640008000100 */
[----:B--2---:R-:W-:Y:S01]  /*0aa0*/  NOP ;  /* 0x0000000000007918 */ /* 0x004fe20000000000 */
.L_x_12:
        /* <DEDUP_REMOVED lines=20> */
[----:B------:R2:W1:Y:S02]  /*0bf0*/  SYNCS.EXCH.64 URZ, [UR4+0xc8], UR6 ;  /* 0x0000c80604ff75b2 */ /* 0x0004640008000100 */
[----:B--2---:R-:W-:Y:S01]  /*0c00*/  NOP ;  /* 0x0000000000007918 */ /* 0x004fe20000000000 */
.L_x_13:
[----:B------:R-:W2:Y:S01]  /*0c10*/  SHFL.IDX PT, R2, R159, RZ, 0x1f ;  /* 0x00001fff9f027589 */ /* 0x000ea200000e0000 */
[----:B------:R-:W-:Y:S01]  /*0c20*/  NOP ;  /* 0x0000000000007918 */ /* 0x000fe20000000000 */
[----:B--2---:R-:W-:-:S13]  /*0c30*/  ISETP.NE.AND P0, PT, R2, 0x3, PT ;  /* 0x000000030200780c */ /* 0x004fda0003f05270 */
[----:B------:R-:W-:Y:S05]  /*0c40*/  @P0 BRA `(.L_x_14) ;  /* 0x0000000000380947 */ /* 0x000fea0003800000 */
[----:B------:R-:W2:Y:S01]  /*0c50*/  S2UR UR5, SR_CgaCtaId ;  /* 0x00000000000579c3 */ /* 0x000ea20000008800 */
[----:B-1----:R-:W-:Y:S01]  /*0c60*/  UMOV UR4, 0x400 ;  /* 0x0000040000047882 */ /* 0x002fe20000000000 */
[----:B------:R-:W-:Y:S01]  /*0c70*/  UMOV UR6, 0x20 ;  /* 0x0000002000067882 */ /* 0x000fe20000000000 */
[----:B------:R-:W-:Y:S01]  /*0c80*/  ELECT P0, URZ, PT ;  /* 0x0000000000ff782f */ /* 0x000fe20003800000 */
[----:B------:R-:W-:-:S04]  /*0c90*/  UIADD3 UR6, UPT, UPT, -UR6, 0x100000, URZ ;  /* 0x0010000006067890 */ /* 0x000fc8000fffe1ff */
[----:B------:R-:W-:Y:S02]  /*0ca0*/  USHF.L.U32 UR7, UR6, 0xb, URZ ;  /* 0x0000000b06077899 */ /* 0x000fe400080006ff */
[----:B------:R-:W-:Y:S02]  /*0cb0*/  USHF.L.U32 UR6, UR6, 0x1, URZ ;  /* 0x0000000106067899 */ /* 0x000fe400080006ff */
[----:B--2---:R-:W-:Y:S01]  /*0cc0*/  ULEA UR4, UR5, UR4, 0x18 ;  /* 0x0000000405047291 */ /* 0x004fe2000f8ec0ff */
[----:B------:R-:W1:Y:S11]  /*0cd0*/  FENCE.VIEW.ASYNC.S ;  /* 0x00000000000073c6 */ /* 0x000e760000000000 */
[----:B-1----:R2:W1:Y:S01]  /*0ce0*/  SYNCS.EXCH.64 URZ, [UR4+0xd0], UR6 ;  /* 0x0000d00604ff75b2 */ /* 0x0024620008000100 */
[----:B------:R2:W1:Y:S01]  /*0cf0*/  SYNCS.EXCH.64 URZ, [UR4+0xe0], UR6 ;  /* 0x0000e00604ff75b2 */ /* 0x0004620008000100 */
[----:B------:R2:W1:Y:S01]  /*0d00*/  SYNCS.EXCH.64 URZ, [UR4+0xd8], UR6 ;  /* 0x0000d80604ff75b2 */ /* 0x0004620008000100 */
[----:B------:R2:W1:Y:S02]  /*0d10*/  SYNCS.EXCH.64 URZ, [UR4+0xe8], UR6 ;  /* 0x0000e80604ff75b2 */ /* 0x0004640008000100 */
[----:B--2---:R-:W-:Y:S01]  /*0d20*/  NOP ;  /* 0x0000000000007918 */ /* 0x004fe20000000000 */
.L_x_14:
[----:B-1----:R-:W1:Y:S01]  /*0d30*/  LDCU UR4, c[0x0][0x36c] ;  /* 0x00006d80ff0477ac */ /* 0x002e620008000800 */
[----:B------:R-:W-:Y:S01]  /*0d40*/  ISETP.NE.OR P3, PT, R0, 0x2, !P3 ;  /* 0x000000020000780c */ /* 0x000fe20005f65670 */
[----:B------:R-:W-:Y:S01]  /*0d50*/  NOP ;  /* 0x0000000000007918 */ /* 0x000fe20000000000 */
[----:B------:R-:W-:Y:S01]  /*0d60*/  LOP3.LUT R0, R170, 0x1f, RZ, 0xc0, !PT ;  /* 0x0000001faa007812 */ /* 0x000fe200078ec0ff */
[----:B------:R-:W-:Y:S02]  /*0d70*/  UISETP.NE.AND UP4, UPT, UR17, URZ, UPT ;  /* 0x000000ff1100728c */ /* 0x000fe4000bf85270 */
[----:B-1----:R-:W-:-:S09]  /*0d80*/  UISETP.EQ.U32.AND UP5, UPT, UR4, 0x1, UPT ;  /* 0x000000010400788c */ /* 0x002fd2000bfa2070 */
[----:B------:R-:W-:Y:S05]  /*0d90*/  BRA.U !UP5, `(.L_x_15) ;  /* 0x000000010d087547 */ /* 0x000fea000b800000 */
[----:B---34-:R-:W-:Y:S01]  /*0da0*/  UCGABAR_ARV ;  /* 0x00000000000079c7 */ /* 0x018fe20008000000 */
[----:B------:R-:W-:Y:S05]  /*0db0*/  BRA `(.L_x_16) ;  /* 0x0000000000047947 */ /* 0x000fea0003800000 */
.L_x_15:
[----:B---34-:R-:W-:Y:S01]  /*0dc0*/  NOP ;  /* 0x0000000000007918 */ /* 0x018fe20000000000 */
.L_x_16:
[----:B------:R-:W1:Y:S01]  /*0dd0*/  S2UR UR7, SR_CTAID.X ;  /* 0x00000000000779c3 */ /* 0x000e620000002500 */
[----:B------:R-:W-:-:S05]  /*0de0*/  CS2R.32 R160, SR_CgaSize ;  /* 0x0000000000a07805 */ /* 0x000fca0000008a00 */
[----:B------:R-:W-:-:S05]  /*0df0*/  IMAD R160, R160, -0xa0, RZ ;  /* 0xffffff60a0a07824 */ /* 0x000fca00078e02ff */
[----:B------:R-:W-:-:S14]  /*0e00*/  R2UR UR5, R160 ;  /* 0x00000000a00572ca */ /* 0x000fdc00000e0000 */
[----:B------:R-:W2:Y:S01]  /*0e10*/  LDCU UR5, c[0x0][UR5+0x2b0] ;  /* 0x00005600050577ac */ /* 0x000ea20008000800 */
[----:B------:R-:W-:-:S05]  /*0e20*/  CS2R.32 R160, SR_CgaSize ;  /* 0x0000000000a07805 */ /* 0x000fca0000008a00 */
[----:B------:R-:W-:-:S05]  /*0e30*/  IMAD R160, R160, -0xa0, RZ ;  /* 0xffffff60a0a07824 */ /* 0x000fca00078e02ff */
[----:B------:R-:W-:-:S14]  /*0e40*/  R2UR UR4, R160 ;  /* 0x00000000a00472ca */ /* 0x000fdc00000e0000 */
[----:B------:R-:W3:Y:S01]  /*0e50*/  LDCU UR4, c[0x0][UR4+0x2b4] ;  /* 0x00005680040477ac */ /* 0x000ee20008000800 */
[----:B------:R-:W4:Y:S01]  /*0e60*/  S2UR UR8, SR_CTAID.Y ;  /* 0x00000000000879c3 */ /* 0x000f220000002600 */
[----:B------:R-:W-:-:S05]  /*0e70*/  CS2R.32 R160, SR_CgaSize ;  /* 0x0000000000a07805 */ /* 0x000fca0000008a00 */
[----:B------:R-:W-:-:S05]  /*0e80*/  IMAD R160, R160, -0xa0, RZ ;  /* 0xffffff60a0a07824 */ /* 0x000fca00078e02ff */
[----:B------:R-:W-:-:S14]  /*0e90*/  R2UR UR9, R160 ;  /* 0x00000000a00972ca */ /* 0x000fdc00000e0000 */
[----:B------:R-:W3:Y:S01]  /*0ea0*/  LDCU UR9, c[0x0][UR9+0x2a0] ;  /* 0x00005400090977ac */ /* 0x000ee20008000800 */
[----:B------:R-:W4:Y:S01]  /*0eb0*/  LDCU UR21, c[0x0][0xb24] ;  /* 0x00016480ff1577ac */ /* 0x000f220008000800 */
[----:B------:R-:W3:Y:S01]  /*0ec0*/  S2UR UR10, SR_CgaCtaId ;  /* 0x00000000000a79c3 */ /* 0x000ee20000008800 */
[----:B------:R-:W-:-:S05]  /*0ed0*/  CS2R.32 R160, SR_CgaSize ;  /* 0x0000000000a07805 */ /* 0x000fca0000008a00 */
[----:B------:R-:W-:-:S05]  /*0ee0*/  IMAD R160, R160, -0xa0, RZ ;  /* 0xffffff60a0a07824 */ /* 0x000fca00078e02ff */
[----:B------:R-:W-:-:S14]  /*0ef0*/  R2UR UR59, R160 ;  /* 0x00000000a03b72ca */ /* 0x000fdc00000e0000 */
[----:B------:R-:W3:Y:S01]  /*0f00*/  LDCU UR59, c[0x0][UR59+0x2a4] ;  /* 0x000054803b3b77ac */ /* 0x000ee20008000800 */
[----:B------:R-:W3:Y:S01]  /*0f10*/  LDCU UR42, c[0x0][0xb24] ;  /* 0x00016480ff2a77ac */ /* 0x000ee20008000800 */
[----:B-1----:R-:W-:Y:S01]  /*0f20*/  I2FP.F32.U32 R3, UR7 ;  /* 0x0000000700037c45 */ /* 0x002fe20008201000 */
[----:B------:R-:W1:Y:S01]  /*0f30*/  S2UR UR36, SR_CTAID.Z ;  /* 0x00000000002479c3 */ /* 0x000e620000002700 */
[----:B------:R-:W1:Y:S03]  /*0f40*/  LDCU UR27, c[0x0][0xb30] ;  /* 0x00016600ff1b77ac */ /* 0x000e660008000800 */
[----:B--2---:R-:W-:Y:S01]  /*0f50*/  FMUL R3, R3, UR5 ;  /* 0x0000000503037c20 */ /* 0x004fe20008400000 */
[----:B------:R-:W-:Y:S01]  /*0f60*/  UMOV UR16, UR7 ;  /* 0x0000000700107c82 */ /* 0x000fe20008000000 */
[----:B----4-:R-:W-:Y:S01]  /*0f70*/  UISETP.GE.AND UP2, UPT, UR21, 0x1, UPT ;  /* 0x000000011500788c */ /* 0x010fe2000bf46270 */
[----:B------:R-:W-:Y:S01]  /*0f80*/  I2FP.F32.U32 R2, UR8 ;  /* 0x0000000800027c45 */ /* 0x000fe20008201000 */
[----:B------:R-:W-:-:S02]  /*0f90*/  UMOV UR20, UR8 ;  /* 0x0000000800147c82 */ /* 0x000fc40008000000 */
[----:B------:R-:W2:Y:S02]  /*0fa0*/  F2I.U32.TRUNC.NTZ R3, R3 ;  /* 0x0000000300037305 */ /* 0x000ea4000020f000 */
[----:B---3--:R-:W-:Y:S01]  /*0fb0*/  FMUL R2, R2, UR4 ;  /* 0x0000000402027c20 */ /* 0x008fe20008400000 */
[----:B------:R-:W-:-:S05]  /*0fc0*/  USHF.L.U32 UR28, UR10, 0xc, URZ ;  /* 0x0000000c0a1c7899 */ /* 0x000fca00080006ff */
[----:B------:R-:W3:Y:S01]  /*0fd0*/  F2I.U32.TRUNC.NTZ R2, R2 ;  /* 0x0000000200027305 */ /* 0x000ee2000020f000 */
[----:B--2---:R-:W-:Y:S02]  /*0fe0*/  R2UR UR4, R3 ;  /* 0x00000000030472ca */ /* 0x004fe400000e0000 */
[----:B---3--:R-:W-:Y:S02]  /*0ff0*/  R2UR UR6, R2 ;  /* 0x00000000020672ca */ /* 0x008fe400000e0000 */
[----:B------:R-:W-:-:S09]  /*1000*/  PRMT R2, RZ, 0x7610, R2 ;  /* 0x00007610ff027816 */ /* 0x000fd20000000002 */
[----:B------:R-:W-:-:S04]  /*1010*/  UIADD3 UR5, UPT, UPT, -UR4, URZ, URZ ;  /* 0x000000ff04057290 */ /* 0x000fc8000fffe1ff */
[----:B------:R-:W-:Y:S02]  /*1020*/  UIMAD UR5, UR9, UR5, UR7 ;  /* 0x00000005090572a4 */ /* 0x000fe4000f8e0207 */
[----:B------:R-:W-:-:S04]  /*1030*/  UIADD3 UR4, UPT, UPT, -UR6, URZ, URZ ;  /* 0x000000ff06047290 */ /* 0x000fc8000fffe1ff */
[----:B------:R-:W-:Y:S01]  /*1040*/  IMAD.U32 R160, RZ, RZ, UR5 ;  /* 0x00000005ffa07e24 */ /* 0x000fe2000f8e00ff */
[----:B------:R-:W-:Y:S01]  /*1050*/  UIMAD UR59, UR59, UR4, UR8 ;  /* 0x000000043b3b72a4 */ /* 0x000fe2000f8e0208 */
[----:B-1----:R-:W-:Y:S11]  /*1060*/  BRA.U UP4, `(.L_x_17) ;  /* 0x0000000104287547 */ /* 0x002ff6000b800000 */
[----:B------:R-:W-:Y:S01]  /*1070*/  R2UR UR4, R160 ;  /* 0x00000000a00472ca */ /* 0x000fe200000e0000 */
[----:B------:R-:W-:Y:S02]  /*1080*/  UISETP.NE.AND UP0, UPT, UR59, URZ, UPT ;  /* 0x000000ff3b00728c */ /* 0x000fe4000bf05270 */
[----:B------:R-:W-:-:S10]  /*1090*/  UISETP.NE.AND UP1, UPT, UR59, 0x1, UPT ;  /* 0x000000013b00788c */ /* 0x000fd4000bf25270 */
[----:B------:R-:W-:-:S04]  /*10a0*/  UISETP.EQ.OR UP0, UPT, UR4, URZ, !UP0 ;  /* 0x000000ff0400728c */ /* 0x000fc8000c702670 */
[----:B------:R-:W-:Y:S02]  /*10b0*/  USEL UR5, URZ, 0x1, !UP0 ;  /* 0x00000001ff057887 */ /* 0x000fe4000c000000 */
[----:B------:R-:W-:Y:S02]  /*10c0*/  UISETP.NE.AND UP0, UPT, UR4, URZ, UPT ;  /* 0x000000ff0400728c */ /* 0x000fe4000bf05270 */
[----:B------:R-:W-:-:S04]  /*10d0*/  USEL UR4, URZ, 0x2, UP1 ;  /* 0x00000002ff047887 */ /* 0x000fc80008800000 */
[----:B------:R-:W-:-:S04]  /*10e0*/  USEL UR4, UR4, 0x2, UP0 ;  /* 0x0000000204047887 */ /* 0x000fc80008000000 */
[----:B------:R-:W-:-:S06]  /*10f0*/  UIADD3 UR4, UPT, UPT, UR5, UR4, URZ ;  /* 0x0000000405047290 */ /* 0x000fcc000fffe0ff */
[----:B------:R-:W-:Y:S02]  /*1100*/  MOV R2, UR4 ;  /* 0x0000000400027c02 */ /* 0x000fe40008000f00 */
.L_x_17:
[----:B------:R-:W-:Y:S05]  /*1110*/  BRA.U !UP2, `(.L_x_18) ;  /* 0x000000010ad47547 */ /* 0x000fea000b800000 */
[----:B------:R-:W1:Y:S01]  /*1120*/  LDCU.128 UR12, c[0x0][0xb10] ;  /* 0x00016200ff0c77ac */ /* 0x000e620008000c00 */
[----:B------:R-:W2:Y:S01]  /*1130*/  LDCU UR6, c[0x0][0x370] ;  /* 0x00006e00ff0677ac */ /* 0x000ea20008000800 */
[----:B------:R-:W3:Y:S01]  /*1140*/  LDCU UR5, c[0x0][0x374] ;  /* 0x00006e80ff0577ac */ /* 0x000ee20008000800 */
[----:B------:R-:W4:Y:S01]  /*1150*/  LDCU UR26, c[0x0][0xb0c] ;  /* 0x00016180ff1a77ac */ /* 0x000f220008000800 */
[----:B------:R-:W4:Y:S01]  /*1160*/  LDCU UR4, c[0x0][0xb20] ;  /* 0x00016400ff0477ac */ /* 0x000f220008000800 */
[----:B------:R-:W4:Y:S01]  /*1170*/  LDCU.64 UR8, c[0x0][0xb28] ;  /* 0x00016500ff0877ac */ /* 0x000f220008000a00 */
[----:B-1----:R-:W-:Y:S02]  /*1180*/  UISETP.NE.AND UP0, UPT, UR14, 0x1, UPT ;  /* 0x000000010e00788c */ /* 0x002fe4000bf05270 */
[----:B---3--:R-:W-:Y:S02]  /*1190*/  UIMAD.WIDE.U32 UR10, UR5, UR15, URZ ;  /* 0x0000000f050a72a5 */ /* 0x008fe4000f8e00ff */
[----:B--2---:R-:W-:-:S02]  /*11a0*/  UIMAD.WIDE.U32 UR22, UR6, UR12, URZ ;  /* 0x0000000c061672a5 */ /* 0x004fc4000f8e00ff */
[----:B----4-:R-:W-:Y:S02]  /*11b0*/  UISETP.NE.AND UP1, UPT, UR26, 0x1, UPT ;  /* 0x000000011a00788c */ /* 0x010fe4000bf25270 */
[----:B------:R-:W-:Y:S01]  /*11c0*/  UISETP.NE.AND UP2, UPT, UR21, 0x1, UPT ;  /* 0x000000011500788c */ /* 0x000fe2000bf45270 */
[----:B------:R-:W-:Y:S02]  /*11d0*/  UMOV UR10, UR11 ;  /* 0x0000000b000a7c82 */ /* 0x000fe40008000000 */
[----:B------:R-:W-:Y:S01]  /*11e0*/  UMOV UR22, UR23 ;  /* 0x0000001700167c82 */ /* 0x000fe20008000000 */
[----:B------:R-:W-:Y:S02]  /*11f0*/  @UP0 USHF.R.U32.HI UR5, URZ, UR4, UR10 ;  /* 0x00000004ff050299 */ /* 0x000fe4000801160a */
[----:B------:R-:W-:Y:S02]  /*1200*/  UIMAD.WIDE.U32 UR24, UR20, UR15, URZ ;  /* 0x0000000f141872a5 */ /* 0x000fe4000f8e00ff */
[----:B------:R-:W-:-:S02]  /*1210*/  UIMAD.WIDE.U32 UR10, UR5, UR8, URZ ;  /* 0x00000008050a72a5 */ /* 0x000fc4000f8e00ff */
[----:B------:R-:W-:Y:S02]  /*1220*/  @UP1 USHF.R.U32.HI UR6, URZ, UR13, UR22 ;  /* 0x0000000dff061299 */ /* 0x000fe40008011616 */
[----:B------:R-:W-:Y:S02]  /*1230*/  UIMAD.WIDE.U32 UR18, UR16, UR12, URZ ;  /* 0x0000000c101272a5 */ /* 0x000fe4000f8e00ff */
[----:B------:R-:W-:Y:S01]  /*1240*/  UIMAD.WIDE.U32 UR22, UR6, UR8, URZ ;  /* 0x00000008061672a5 */ /* 0x000fe2000f8e00ff */
[----:B------:R-:W-:Y:S01]  /*1250*/  UMOV UR24, UR25 ;  /* 0x0000001900187c82 */ /* 0x000fe20008000000 */
[----:B------:R-:W-:Y:S01]  /*1260*/  UMOV UR10, UR11 ;  /* 0x0000000b000a7c82 */ /* 0x000fe20008000000 */
[----:B------:R-:W-:Y:S02]  /*1270*/  USHF.R.U32.HI UR24, URZ, UR4, UR24 ;  /* 0x00000004ff187299 */ /* 0x000fe40008011618 */
[----:B------:R-:W-:Y:S02]  /*1280*/  @UP2 USHF.R.U32.HI UR5, URZ, UR9, UR10 ;  /* 0x00000009ff052299 */ /* 0x000fe4000801160a */
[----:B------:R-:W-:Y:S01]  /*1290*/  UMOV UR7, UR23 ;  /* 0x0000001700077c82 */ /* 0x000fe20008000000 */
[----:B------:R-:W-:Y:S01]  /*12a0*/  UMOV UR18, UR19 ;  /* 0x0000001300127c82 */ /* 0x000fe20008000000 */
[----:B------:R-:W-:-:S02]  /*12b0*/  @UP2 USHF.R.U32.HI UR6, URZ, UR9, UR7 ;  /* 0x00000009ff062299 */ /* 0x000fc40008011607 */
[----:B------:R-:W-:Y:S02]  /*12c0*/  USHF.R.U32.HI UR18, URZ, UR13, UR18 ;  /* 0x0000000dff127299 */ /* 0x000fe40008011612 */
[----:B------:R-:W-:Y:S02]  /*12d0*/  USEL UR4, UR20, UR24, !UP0 ;  /* 0x0000001814047287 */ /* 0x000fe4000c000000 */
[----:B------:R-:W-:Y:S02]  /*12e0*/  UIMAD UR7, UR5, UR21, URZ ;  /* 0x00000015050772a4 */ /* 0x000fe4000f8e02ff */
[----:B------:R-:W-:Y:S02]  /*12f0*/  USEL UR5, UR16, UR18, !UP1 ;  /* 0x0000001210057287 */ /* 0x000fe4000c800000 */
[----:B------:R-:W-:Y:S02]  /*1300*/  UIMAD UR12, UR6, UR21, URZ ;  /* 0x00000015060c72a4 */ /* 0x000fe4000f8e02ff */
[----:B------:R-:W-:-:S02]  /*1310*/  UISETP.GE.AND UP0, UPT, UR4, UR7, UPT ;  /* 0x000000070400728c */ /* 0x000fc4000bf06270 */
[----:B------:R-:W-:Y:S02]  /*1320*/  UIMAD.WIDE.U32 UR10, UR4, UR8, URZ ;  /* 0x00000008040a72a5 */ /* 0x000fe4000f8e00ff */
[----:B------:R-:W-:Y:S02]  /*1330*/  UISETP.GE.OR UP0, UPT, UR5, UR12, UP0 ;  /* 0x0000000c0500728c */ /* 0x000fe40008706670 */
[----:B------:R-:W-:Y:S02]  /*1340*/  UIMAD.WIDE.U32 UR12, UR5, UR8, URZ ;  /* 0x00000008050c72a5 */ /* 0x000fe4000f8e00ff */
[----:B------:R-:W-:Y:S01]  /*1350*/  UIADD3 UR10, UPT, UPT, -UR4, URZ, URZ ;  /* 0x000000ff040a7290 */ /* 0x000fe2000fffe1ff */
[----:B------:R-:W-:Y:S01]  /*1360*/  UMOV UR8, UR11 ;  /* 0x0000000b00087c82 */ /* 0x000fe20008000000 */
[----:B------:R-:W-:Y:S02]  /*1370*/  UIADD3 UR11, UPT, UPT, -UR5, URZ, URZ ;  /* 0x000000ff050b7290 */ /* 0x000fe4000fffe1ff */
[----:B------:R-:W-:-:S03]  /*1380*/  USHF.R.U32.HI UR8, URZ, UR9, UR8 ;  /* 0x00000009ff087299 */ /* 0x000fc60008011608 */
[----:B------:R-:W-:Y:S01]  /*1390*/  @!UP0 UMOV UR7, UR13 ;  /* 0x0000000d00078c82 */ /* 0x000fe20008000000 */
[----:B------:R-:W-:Y:S02]  /*13a0*/  UIMAD UR20, UR14, UR10, UR20 ;  /* 0x0000000a0e1472a4 */ /* 0x000fe4000f8e0214 */
[----:B------:R-:W-:Y:S02]  /*13b0*/  USEL UR8, UR4, UR8, !UP2 ;  /* 0x0000000804087287 */ /* 0x000fe4000d000000 */
[----:B------:R-:W-:Y:S02]  /*13c0*/  @!UP0 USHF.R.U32.HI UR7, URZ, UR9, UR7 ;  /* 0x00000009ff078299 */ /* 0x000fe40008011607 */
[----:B------:R-:W-:Y:S02]  /*13d0*/  UIADD3 UR9, UPT, UPT, -UR8, URZ, URZ ;  /* 0x000000ff08097290 */ /* 0x000fe4000fffe1ff */
[----:B------:R-:W-:Y:S02]  /*13e0*/  @!UP0 USEL UR7, UR5, UR7, !UP2 ;  /* 0x0000000705078287 */ /* 0x000fe4000d000000 */
[----:B------:R-:W-:-:S02]  /*13f0*/  UIMAD UR9, UR21, UR9, UR4 ;  /* 0x00000009150972a4 */ /* 0x000fc4000f8e0204 */
[----:B------:R-:W-:Y:S02]  /*1400*/  @!UP0 UIADD3 UR8, UPT, UPT, UR8, -UR7, URZ ;  /* 0x8000000708088290 */ /* 0x000fe4000fffe0ff */
[----:B------:R-:W-:Y:S02]  /*1410*/  @!UP0 UIMAD UR6, UR9, UR6, UR7 ;  /* 0x00000006090682a4 */ /* 0x000fe4000f8e0207 */
[----:B------:R-:W-:Y:S02]  /*1420*/  @!UP0 UIMAD UR4, UR8, UR21, UR5 ;  /* 0x00000015080482a4 */ /* 0x000fe4000f8e0205 */
[----:B------:R-:W-:Y:S02]  /*1430*/  UIMAD UR16, UR26, UR11, UR16 ;  /* 0x0000000b1a1072a4 */ /* 0x000fe4000f8e0210 */
[----:B------:R-:W-:Y:S01]  /*1440*/  UIMAD UR20, UR4, UR14, UR20 ;  /* 0x0000000e041472a4 */ /* 0x000fe2000f8e0214 */
[----:B------:R-:W-:Y:S02]  /*1450*/  @!UP0 UMOV UR5, UR6 ;  /* 0x0000000600058c82 */ /* 0x000fe40008000000 */
[----:B------:R-:W-:-:S12]  /*1460*/  UIMAD UR16, UR5, UR26, UR16 ;  /* 0x0000001a051072a4 */ /* 0x000fd8000f8e0210 */
.L_x_18:
[----:B------:R-:W-:Y:S02]  /*1470*/  UISETP.NE.AND UP1, UPT, UR27, 0x1, UPT ;  /* 0x000000011b00788c */ /* 0x000fe4000bf25270 */
[----:B------:R-:W-:Y:S02]  /*1480*/  UISETP.NE.AND UP0, UPT, UR17, 0x2, UPT ;  /* 0x000000021100788c */ /* 0x000fe4000bf05270 */
[----:B------:R-:W-:-:S05]  /*1490*/  ULOP3.LUT UR28, UR28, 0x1000, URZ, 0xc0, !UPT ;  /* 0x000010001c1c7892 */ /* 0x000fca000f8ec0ff */
[----:B------:R-:W-:Y:S07]  /*14a0*/  BRA.U UP1, `(.L_x_19) ;  /* 0x0000000101447547 */ /* 0x000fee000b800000 */
[----:B------:R-:W1:Y:S01]  /*14b0*/  LDCU.128 UR8, c[0x0][0xb10] ;  /* 0x00016200ff0877ac */ /* 0x000e620008000c00 */
[----:B------:R-:W2:Y:S01]  /*14c0*/  LDCU UR12, c[0x0][0xb0c] ;  /* 0x00016180ff0c77ac */ /* 0x000ea20008000800 */
[----:B------:R-:W3:Y:S01]  /*14d0*/  LDCU UR13, c[0x0][0xb20] ;  /* 0x00016400ff0d77ac */ /* 0x000ee20008000800 */
[----:B-1----:R-:W-:Y:S02]  /*14e0*/  UIMAD.WIDE.U32 UR6, UR16, UR8, URZ ;  /* 0x00000008100672a5 */ /* 0x002fe4000f8e00ff */
[----:B------:R-:W-:Y:S02]  /*14f0*/  UIMAD.WIDE.U32 UR4, UR20, UR11, URZ ;  /* 0x0000000b140472a5 */ /* 0x000fe4000f8e00ff */
[----:B--2---:R-:W-:Y:S02]  /*1500*/  UISETP.NE.AND UP2, UPT, UR12, 0x1, UPT ;  /* 0x000000010c00788c */ /* 0x004fe4000bf45270 */
[----:B------:R-:W-:Y:S01]  /*1510*/  UISETP.NE.AND UP1, UPT, UR10, 0x1, UPT ;  /* 0x000000010a00788c */ /* 0x000fe2000bf25270 */
[----:B------:R-:W-:-:S02]  /*1520*/  UMOV UR6, UR7 ;  /* 0x0000000700067c82 */ /* 0x000fc40008000000 */
[----:B------:R-:W-:Y:S01]  /*1530*/  UMOV UR4, UR5 ;  /* 0x0000000500047c82 */ /* 0x000fe20008000000 */
[----:B------:R-:W-:Y:S02]  /*1540*/  USHF.R.U32.HI UR6, URZ, UR9, UR6 ;  /* 0x00000009ff067299 */ /* 0x000fe40008011606 */
[----:B---3--:R-:W-:Y:S02]  /*1550*/  USHF.R.U32.HI UR4, URZ, UR13, UR4 ;  /* 0x0000000dff047299 */ /* 0x008fe40008011604 */
[----:B------:R-:W-:Y:S02]  /*1560*/  USEL UR5, UR16, UR6, !UP2 ;  /* 0x0000000610057287 */ /* 0x000fe4000d000000 */
[----:B------:R-:W-:-:S04]  /*1570*/  USEL UR4, UR20, UR4, !UP1 ;  /* 0x0000000414047287 */ /* 0x000fc8000c800000 */
[----:B------:R-:W-:Y:S02]  /*1580*/  UIADD3 UR6, UPT, UPT, UR5, -UR4, URZ ;  /* 0x8000000405067290 */ /* 0x000fe4000fffe0ff */
[----:B------:R-:W-:Y:S02]  /*1590*/  UIADD3 UR4, UPT, UPT, -UR5, UR4, URZ ;  /* 0x0000000405047290 */ /* 0x000fe4000fffe1ff */
[----:B------:R-:W-:Y:S02]  /*15a0*/  UIMAD UR20, UR6, UR10, UR20 ;  /* 0x0000000a061472a4 */ /* 0x000fe4000f8e0214 */
[----:B------:R-:W-:-:S12]  /*15b0*/  UIMAD UR16, UR4, UR12, UR16 ;  /* 0x0000000c041072a4 */ /* 0x000fd8000f8e0210 */
.L_x_19:
[----:B------:R-:W-:Y:S05]  /*15c0*/  BRA.U !UP5, `(.L_x_20) ;  /* 0x000000010d0c7547 */ /* 0x000fea000b800000 */
[----:B------:R-:W-:Y:S01]  /*15d0*/  UCGABAR_WAIT ;  /* 0x0000000000007dc7 */ /* 0x000fe20008000000 */
[----:B------:R-:W-:Y:S01]  /*15e0*/  CCTL.IVALL ;  /* 0x00000000ff00798f */ /* 0x000fe20002000000 */
[----:B------:R-:W-:Y:S05]  /*15f0*/  BRA `(.L_x_21) ;  /* 0x0000000000047947 */ /* 0x000fea0003800000 */
.L_x_20:
[----:B------:R-:W-:Y:S06]  /*1600*/  BAR.SYNC.DEFER_BLOCKING 0x0 ;  /* 0x0000000000007b1d */ /* 0x000fec0000010000 */
.L_x_21:
[----:B------:R-:W-:Y:S05]  /*1610*/  BRA.U UP0, `(.L_x_22) ;  /* 0x0000001100b87547 */ /* 0x000fea000b800000 */
[----:B------:R-:W1:Y:S01]  /*1620*/  LDCU UR6, c[0x0][0x38c] ;  /* 0x00007180ff0677ac */ /* 0x000e620008000800 */
[----:B------:R-:W2:Y:S01]  /*1630*/  S2UR UR8, SR_CgaCtaId ;  /* 0x00000000000879c3 */ /* 0x000ea20000008800 */
[----:B------:R-:W-:Y:S01]  /*1640*/  PLOP3.LUT P1, PT, PT, PT, UP3, 0x80, 0x8 ;  /* 0x000000000008781c */ /* 0x000fe20003f2f038 */
[----:B------:R-:W-:Y:S01]  /*1650*/  IMAD.MOV.U32 R12, RZ, RZ, 0x1 ;  /* 0x00000001ff0c7424 */ /* 0x000fe200078e00ff */
[----:B------:R-:W-:Y:S01]  /*1660*/  UMOV UR7, 0x400 ;  /* 0x0000040000077882 */ /* 0x000fe20000000000 */
[----:B------:R-:W-:Y:S01]  /*1670*/  UISETP.NE.AND UP1, UPT, UR17, URZ, UPT ;  /* 0x000000ff1100728c */ /* 0x000fe2000bf25270 */
[----:B------:R-:W-:Y:S02]  /*1680*/  ISETP.EQ.OR P2, PT, R0, RZ, P3 ;  /* 0x000000ff0000720c */ /* 0x000fe40001f42670 */
[----:B------:R-:W-:Y:S02]  /*1690*/  CS2R R10, SRZ ;  /* 0x00000000000a7805 */ /* 0x000fe4000001ff00 */
[----:B------:R-:W-:Y:S01]  /*16a0*/  PLOP3.LUT P1, PT, P1, PT, PT, 0x8, 0x80 ;  /* 0x000000000080781c */ /* 0x000fe20000f2e170 */
[----:B------:R-:W-:Y:S01]  /*16b0*/  IMAD.MOV.U32 R9, RZ, RZ, RZ ;  /* 0x000000ffff097224 */ /* 0x000fe200078e00ff */
[----:B------:R-:W3:Y:S01]  /*16c0*/  LDCU UR40, c[0x0][0x370] ;  /* 0x00006e00ff2877ac */ /* 0x000ee20008000800 */
[----:B------:R-:W-:Y:S01]  /*16d0*/  IMAD.MOV.U32 R8, RZ, RZ, 0x1 ;  /* 0x00000001ff087424 */ /* 0x000fe200078e00ff */
[----:B------:R-:W4:Y:S01]  /*16e0*/  LDCU.64 UR26, c[0x0][0x348] ;  /* 0x00006900ff1a77ac */ /* 0x000f220008000a00 */
[----:B-1----:R-:W-:-:S02]  /*16f0*/  UIADD3 UR5, UPT, UPT, UR6, 0x3f, URZ ;  /* 0x0000003f06057890 */ /* 0x002fc4000fffe0ff */
[----:B------:R-:W-:Y:S02]  /*1700*/  USHF.R.U32.HI UR45, URZ, 0x6, UR28 ;  /* 0x00000006ff2d7899 */ /* 0x000fe4000801161c */
[----:B------:R-:W-:Y:S02]  /*1710*/  USHF.R.S32.HI UR4, URZ, 0x1f, UR5 ;  /* 0x0000001fff047899 */ /* 0x000fe40008011405 */
[----:B------:R-:W-:Y:S02]  /*1720*/  UIADD3 UR46, UPT, UPT, UR6, 0x7e, URZ ;  /* 0x0000007e062e7890 */ /* 0x000fe4000fffe0ff */
[----:B------:R-:W-:Y:S02]  /*1730*/  ULEA.HI UR4, UR4, UR5, URZ, 0x6 ;  /* 0x0000000504047291 */ /* 0x000fe4000f8f30ff */
[----:B--2---:R-:W-:Y:S02]  /*1740*/  ULEA UR7, UR8, UR7, 0x18 ;  /* 0x0000000708077291 */ /* 0x004fe4000f8ec0ff */
[----:B------:R-:W-:-:S02]  /*1750*/  USHF.R.S32.HI UR43, URZ, 0x6, UR4 ;  /* 0x00000006ff2b7899 */ /* 0x000fc40008011404 */
[----:B------:R-:W-:Y:S02]  /*1760*/  UIADD3 UR4, UPT, UPT, UR6, -0x1, URZ ;  /* 0xffffffff06047890 */ /* 0x000fe4000fffe0ff */
[----:B------:R-:W-:Y:S02]  /*1770*/  UISETP.LT.U32.AND UP0, UPT, UR43, 0x4, UPT ;  /* 0x000000042b00788c */ /* 0x000fe4000bf01070 */
[----:B------:R-:W-:Y:S02]  /*1780*/  UISETP.GE.U32.AND UP2, UPT, UR4, -0x7f, UPT ;  /* 0xffffff810400788c */ /* 0x000fe4000bf46070 */
[----:B------:R-:W-:Y:S01]  /*1790*/  USEL UR41, UR43, 0x4, UP0 ;  /* 0x000000042b297887 */ /* 0x000fe20008000000 */
[----:B------:R-:W1:Y:S03]  /*17a0*/  LDCU UR39, c[0x0][0x374] ;  /* 0x00006e80ff2777ac */ /* 0x000e660008000800 */
[----:B------:R-:W-:-:S02]  /*17b0*/  UIADD3 UR21, UPT, UPT, UR41, -0x1, URZ ;  /* 0xffffffff29157890 */ /* 0x000fc4000fffe0ff */
[----:B------:R-:W-:-:S03]  /*17c0*/  USEL UR24, UR48, 0x2, UP1 ;  /* 0x0000000230187887 */ /* 0x000fc60008800000 */
[----:B------:R-:W-:Y:S02]  /*17d0*/  @UP2 UIADD3 UR21, UPT, UPT, UR41, URZ, URZ ;  /* 0x000000ff29152290 */ /* 0x000fe4000fffe0ff */
[----:B------:R-:W-:Y:S02]  /*17e0*/  UIADD3 UR29, UPT, UPT, UR7, 0xc400, UR28 ;  /* 0x0000c400071d7890 */ /* 0x000fe4000fffe01c */
[----:B------:R-:W-:Y:S02]  /*17f0*/  UIADD3 UR44, UPT, UPT, UR43, -UR41, URZ ;  /* 0x800000292b2c7290 */ /* 0x000fe4000fffe0ff */
[----:B------:R-:W-:Y:S01]  /*1800*/  UIADD3 UR21, UPT, UPT, UR21, 0x1, URZ ;  /* 0x0000000115157890 */ /* 0x000fe2000fffe0ff */
[----:B---34-:R-:W-:-:S11]  /*1810*/  UMOV UR5, URZ ;  /* 0x000000ff00057c82 */ /* 0x018fd60008000000 */
.L_x_42:
[----:B------:R-:W2:Y:S02]  /*1820*/  S2UR UR4, SR_CgaCtaId ;  /* 0x00000000000479c3 */ /* 0x000ea40000008800 */
[----:B--2---:R-:W-:-:S09]  /*1830*/  UISETP.NE.AND UP0, UPT, UR4, URZ, UPT ;  /* 0x000000ff0400728c */ /* 0x004fd2000bf05270 */
[----:B-1----:R-:W-:Y:S05]  /*1840*/  BRA.U UP0, `(.L_x_23) ;  /* 0x0000000100287547 */ /* 0x002fea000b800000 */
[----:B------:R-:W-:Y:S02]  /*1850*/  LEA R0, R9, UR7, 0x3 ;  /* 0x0000000709007c11 */ /* 0x000fe4000f8e18ff */
[----:B------:R-:W-:-:S04]  /*1860*/  SHF.L.U32 R3, R8, 0x1f, RZ ;  /* 0x0000001f08037819 */ /* 0x000fc800000006ff */
[----:B------:R-:W2:Y:S02]  /*1870*/  SYNCS.PHASECHK.TRANS64.TRYWAIT P0, [R0+URZ+0xe0], R3 ;  /* 0x0000e003000075a7 */ /* 0x000ea400080011ff */
[----:B--2---:R-:W-:Y:S05]  /*1880*/  @!P0 BRA `(.L_x_24) ;  /* 0x0000009c005c8947 */ /* 0x004fea0003800000 */
.L_x_133:
[----:B------:R3:W-:Y:S01]  /*1890*/  SYNCS.ARRIVE.TRANS64.A1T0 RZ, [R0+URZ+0xd0], RZ ;  /* 0x0000d0ff00ff79a7 */ /* 0x0007e200081000ff */
[----:B------:R-:W-:-:S05]  /*18a0*/  VIADD R9, R9, 0x1 ;  /* 0x0000000109097836 */ /* 0x000fca0000000000 */
[----:B------:R-:W-:-:S04]  /*18b0*/  ISETP.NE.AND P0, PT, R9, 0x2, PT ;  /* 0x000000020900780c */ /* 0x000fc80003f05270 */
[----:B--2---:R-:W-:Y:S02]  /*18c0*/  SEL R3, RZ, 0x1, P0 ;  /* 0x00000001ff037807 */ /* 0x004fe40000000000 */
[----:B------:R-:W-:Y:S02]  /*18d0*/  SEL R9, R9, RZ, P0 ;  /* 0x000000ff09097207 */ /* 0x000fe40000000000 */
[----:B------:R-:W-:-:S07]  /*18e0*/  LOP3.LUT R8, R8, R3, RZ, 0x3c, !PT ;  /* 0x0000000308087212 */ /* 0x000fce00078e3cff */
.L_x_23:
[----:B------:R-:W-:Y:S01]  /*18f0*/  ULEA UR4, UR5, UR7, 0x3 ;  /* 0x0000000705047291 */ /* 0x000fe2000f8e18ff */
[----:B---3--:R-:W-:Y:S01]  /*1900*/  SHF.L.U32 R0, R12, 0x1f, RZ ;  /* 0x0000001f0c007819 */ /* 0x008fe200000006ff */
[----:B------:R-:W-:Y:S02]  /*1910*/  UISETP.GE.U32.AND UP0, UPT, UR46, 0x7f, UPT ;  /* 0x0000007f2e00788c */ /* 0x000fe4000bf06070 */
[----:B------:R-:W-:Y:S02]  /*1920*/  USHF.L.U32 UR11, UR20, 0x8, URZ ;  /* 0x00000008140b7899 */ /* 0x000fe400080006ff */
[----:B------:R-:W-:Y:S01]  /*1930*/  ULEA UR35, UR16, UR45, 0x7 ;  /* 0x0000002d10237291 */ /* 0x000fe2000f8e38ff */
[----:B------:R-:W-:Y:S02]  /*1940*/  UMOV UR13, URZ ;  /* 0x000000ff000d7c82 */ /* 0x000fe40008000000 */
[----:B------:R2:W3:Y:S02]  /*1950*/  SYNCS.PHASECHK.TRANS64.TRYWAIT P0, [UR4+0x20], R0 ;  /* 0x00002000ff0075a7 */ /* 0x0004e40008001104 */
[----:B------:R-:W-:Y:S07]  /*1960*/  BRA.U !UP0, `(.L_x_25) ;  /* 0x0000000108bc7547 */ /* 0x000fee000b800000 */
[----:B------:R-:W-:Y:S01]  /*1970*/  UMOV UR6, URZ ;  /* 0x000000ff00067c82 */ /* 0x000fe20008000000 */
[----:B------:R-:W-:-:S05]  /*1980*/  UMOV UR4, UR5 ;  /* 0x0000000500047c82 */ /* 0x000fca0008000000 */
.L_x_31:
[----:B------:R-:W-:Y:S01]  /*1990*/  ULEA UR33, UR4, UR7, 0x3 ;  /* 0x0000000704217291 */ /* 0x000fe2000f8e18ff */
[----:B---3--:R-:W-:Y:S01]  /*19a0*/  @!P3 MOV R2, 0x6000 ;  /* 0x000060000002b802 */ /* 0x008fe20000000f00 */
[----:B-1-3--:R-:W-:Y:S10]  /*19b0*/  @P0 BRA `(.L_x_26) ;  /* 0x00000000000c0947 */ /* 0x00aff40003800000 */
[----:B------:R-:W-:-:S04]  /*19c0*/  SHF.L.U32 R3, R12, 0x1f, RZ ;  /* 0x0000001f0c037819 */ /* 0x000fc800000006ff */
[----:B------:R-:W3:Y:S02]  /*19d0*/  SYNCS.PHASECHK.TRANS64.TRYWAIT P0, [UR33+0x20], R3 ;  /* 0x00002003ff0075a7 */ /* 0x000ee40008001121 */
[----:B---3--:R-:W-:Y:S05]  /*19e0*/  @!P0 BRA `(.L_x_27) ;  /* 0x0000009c00188947 */ /* 0x008fea0003800000 */
.L_x_26:
[----:B------:R3:W-:Y:S01]  /*19f0*/  @!P3 SYNCS.ARRIVE.TRANS64 RZ, [UR33], R2 ;  /* 0x00000002ffffb9a7 */ /* 0x0007e20008000021 */
[----:B------:R-:W-:-:S04]  /*1a00*/  ULOP3.LUT UR5, UR24, 0x2, URZ, 0xfc, !UPT ;  /* 0x0000000218057892 */ /* 0x000fc8000f8efcff */
[----:B------:R-:W-:-:S09]  /*1a10*/  UISETP.NE.AND UP0, UPT, UR5, 0x2, UPT ;  /* 0x000000020500788c */ /* 0x000fd2000bf05270 */
[----:B------:R-:W-:Y:S05]  /*1a20*/  BRA.U UP0, `(.L_x_28) ;  /* 0x0000000100047547 */ /* 0x000fea000b800000 */
[----:B-1----:R-:W-:Y:S05]  /*1a30*/  BPT.TRAP 0x1 ;  /* 0x000000040000795c */ /* 0x002fea0000300000 */
.L_x_28:
[----:B------:R-:W-:Y:S04]  /*1a40*/  BSSY.RECONVERGENT B0, `(.L_x_29) ;  /* 0x0000003000007945 */ /* 0x000fe80003800200 */
[----:B------:R-:W-:Y:S05]  /*1a50*/  @P2 BRA `(.L_x_30) ;  /* 0x0000000000042947 */ /* 0x000fea0003800000 */
[----:B-1----:R-:W-:Y:S05]  /*1a60*/  BPT.TRAP 0x1 ;  /* 0x000000040000795c */ /* 0x002fea0000300000 */
.L_x_30:
[----:B-1----:R-:W-:Y:S05]  /*1a70*/  BSYNC.RECONVERGENT B0 ;  /* 0x0000000000007941 */ /* 0x002fea0003800200 */
.L_x_29:
[----:B------:R-:W-:Y:S02]  /*1a80*/  UIADD3 UR5, UPT, UPT, UR4, 0x1, URZ ;  /* 0x0000000104057890 */ /* 0x000fe4000fffe0ff */
[----:B------:R-:W-:Y:S02]  /*1a90*/  ULEA UR32, UR4, UR28, 0xd ;  /* 0x0000001c04207291 */ /* 0x000fe4000f8e68ff */
[----:B------:R-:W-:Y:S02]  /*1aa0*/  UISETP.NE.AND UP0, UPT, UR5, 0x4, UPT ;  /* 0x000000040500788c */ /* 0x000fe4000bf05270 */
[----:B------:R-:W-:Y:S02]  /*1ab0*/  UIADD3 UR16, UP1, UPT, UR26, 0x80, URZ ;  /* 0x000000801a107890 */ /* 0x000fe4000ff3e0ff */
[----:B------:R-:W-:Y:S02]  /*1ac0*/  USEL UR9, URZ, 0x1, UP0 ;  /* 0x00000001ff097887 */ /* 0x000fe40008000000 */
[----:B------:R-:W-:-:S02]  /*1ad0*/  USEL UR5, UR5, URZ, UP0 ;  /* 0x000000ff05057287 */ /* 0x000fc40008000000 */
[----:B------:R-:W-:Y:S02]  /*1ae0*/  UIADD3 UR14, UP0, UPT, UR26, 0x180, URZ ;  /* 0x000001801a0e7890 */ /* 0x000fe4000ff1e0ff */
[----:B------:R-:W-:Y:S01]  /*1af0*/  ULEA UR8, UR5, UR7, 0x3 ;  /* 0x0000000705087291 */ /* 0x000fe2000f8e18ff */
[----:B------:R-:W-:Y:S01]  /*1b00*/  LOP3.LUT R12, R12, UR9, RZ, 0x3c, !PT ;  /* 0x000000090c0c7c12 */ /* 0x000fe2000f8e3cff */
[----:B------:R-:W-:Y:S02]  /*1b10*/  USHF.L.U32 UR34, UR6, 0x6, URZ ;  /* 0x0000000606227899 */ /* 0x000fe400080006ff */
[----:B------:R-:W-:Y:S01]  /*1b20*/  UIADD3.X UR17, UPT, UPT, URZ, UR27, URZ, UP1, !UPT ;  /* 0x0000001bff117290 */ /* 0x000fe20008ffe4ff */
[----:B--2---:R-:W-:Y:S01]  /*1b30*/  SHF.L.U32 R0, R12, 0x1f, RZ ;  /* 0x0000001f0c007819 */ /* 0x004fe200000006ff */
[----:B------:R-:W-:Y:S02]  /*1b40*/  UIADD3 UR32, UPT, UPT, UR7, 0xc400, UR32 ;  /* 0x0000c40007207890 */ /* 0x000fe4000fffe020 */
[----:B------:R-:W-:Y:S01]  /*1b50*/  UIADD3.X UR15, UPT, UPT, URZ, UR27, URZ, UP0, !UPT ;  /* 0x0000001bff0f7290 */ /* 0x000fe200087fe4ff */
[----:B------:R4:W1:Y:S01]  /*1b60*/  SYNCS.PHASECHK.TRANS64.TRYWAIT P0, [UR8+0x20], R0 ;  /* 0x00002000ff0075a7 */ /* 0x0008620008001108 */
[----:B------:R-:W-:Y:S01]  /*1b70*/  ULEA UR8, UR4, UR7, 0xe ;  /* 0x0000000704087291 */ /* 0x000fe2000f8e70ff */
[----:B------:R-:W-:Y:S01]  /*1b80*/  UMOV UR13, 0x30000 ;  /* 0x00030000000d7882 */ /* 0x000fe20000000000 */
[----:B------:R-:W-:-:S02]  /*1b90*/  UMOV UR18, 0x0 ;  /* 0x0000000000127882 */ /* 0x000fc40000000000 */
[----:B------:R-:W-:Y:S01]  /*1ba0*/  UIADD3 UR8, UPT, UPT, UR8, 0x14400, URZ ;  /* 0x0001440008087890 */ /* 0x000fe2000fffe0ff */
[----:B------:R-:W-:Y:S01]  /*1bb0*/  UMOV UR19, 0x10000000 ;  /* 0x1000000000137882 */ /* 0x000fe20000000000 */
[----:B------:R-:W-:Y:S01]  /*1bc0*/  UMOV UR12, UR36 ;  /* 0x00000024000c7c82 */ /* 0x000fe20008000000 */
[----:B------:R-:W-:Y:S01]  /*1bd0*/  UMOV UR9, UR33 ;  /* 0x0000002100097c82 */ /* 0x000fe20008000000 */
[----:B------:R-:W-:Y:S01]  /*1be0*/  UMOV UR10, UR34 ;  /* 0x00000022000a7c82 */ /* 0x000fe20008000000 */
[----:B------:R2:W-:Y:S01]  /*1bf0*/  UTMALDG.3D.MULTICAST [UR32], [UR16], UR13, desc[UR18] ;  /* 0x00001220100073b4 */ /* 0x0005e2000801180d */
[----:B------:R-:W-:Y:S01]  /*1c00*/  UIADD3 UR6, UPT, UPT, UR6, 0x1, URZ ;  /* 0x0000000106067890 */ /* 0x000fe2000fffe0ff */
[----:B------:R-:W-:-:S03]  /*1c10*/  UMOV UR4, UR5 ;  /* 0x0000000500047c82 */ /* 0x000fc60008000000 */
[----:B------:R-:W-:Y:S01]  /*1c20*/  UISETP.NE.AND UP0, UPT, UR6, UR21, UPT ;  /* 0x000000150600728c */ /* 0x000fe2000bf05270 */
[----:B------:R4:W-:Y:S01]  /*1c30*/  UTMALDG.3D [UR8], [UR14], desc[UR18] ;  /* 0x000012080e0075b4 */ /* 0x0009e20008011000 */
[----:B--2---:R-:W-:-:S07]  /*1c40*/  UMOV UR13, UR21 ;  /* 0x00000015000d7c82 */ /* 0x004fce0008000000 */
[----:B----4-:R-:W-:Y:S05]  /*1c50*/  BRA.U UP0, `(.L_x_31) ;  /* 0xfffffffd004c7547 */ /* 0x010fea000b83ffff */
.L_x_25:
[----:B------:R-:W-:Y:S01]  /*1c60*/  ULEA UR4, UR5, UR7, 0x3 ;  /* 0x0000000705047291 */ /* 0x000fe2000f8e18ff */
[----:B--2---:R-:W-:Y:S01]  /*1c70*/  SHF.L.U32 R0, R12, 0x1f, RZ ;  /* 0x0000001f0c007819 */ /* 0x004fe200000006ff */
[----:B------:R-:W-:Y:S01]  /*1c80*/  @!P1 SYNCS.ARRIVE.TRANS64.A1T0 RZ, [UR7+0x88], RZ ;  /* 0x000088ffffff99a7 */ /* 0x000fe20008100007 */
[----:B------:R-:W-:-:S06]  /*1c90*/  UISETP.GT.AND UP0, UPT, UR43, UR41, UPT ;  /* 0x000000292b00728c */ /* 0x000fcc000bf04270 */
[----:B-1-3--:R1:W2:Y:S03]  /*1ca0*/  SYNCS.PHASECHK.TRANS64.TRYWAIT P0, [UR4+0x20], R0 ;  /* 0x00002000ff0075a7 */ /* 0x00a2a60008001104 */
[----:B------:R-:W-:Y:S05]  /*1cb0*/  BRA.U !UP0, `(.L_x_32) ;  /* 0x0000000108bc7547 */ /* 0x000fea000b800000 */
[----:B------:R-:W-:Y:S01]  /*1cc0*/  UIADD3 UR25, UPT, UPT, UR44, UR13, URZ ;  /* 0x0000000d2c197290 */ /* 0x000fe2000fffe0ff */
[----:B------:R-:W-:-:S11]  /*1cd0*/  UMOV UR4, UR5 ;  /* 0x0000000500047c82 */ /* 0x000fd60008000000 */
.L_x_38:
[----:B------:R-:W-:Y:S01]  /*1ce0*/  ULEA UR17, UR4, UR7, 0x3 ;  /* 0x0000000704117291 */ /* 0x000fe2000f8e18ff */
[----:B--2---:R-:W-:Y:S01]  /*1cf0*/  @!P3 MOV R2, 0x6000 ;  /* 0x000060000002b802 */ /* 0x004fe20000000f00 */
[----:B--2-4-:R-:W-:Y:S10]  /*1d00*/  @P0 BRA `(.L_x_33) ;  /* 0x00000000000c0947 */ /* 0x014ff40003800000 */
[----:B------:R-:W-:-:S04]  /*1d10*/  SHF.L.U32 R3, R12, 0x1f, RZ ;  /* 0x0000001f0c037819 */ /* 0x000fc800000006ff */
[----:B------:R-:W2:Y:S02]  /*1d20*/  SYNCS.PHASECHK.TRANS64.TRYWAIT P0, [UR17+0x20], R3 ;  /* 0x00002003ff0075a7 */ /* 0x000ea40008001111 */
[----:B--2---:R-:W-:Y:S05]  /*1d30*/  @!P0 BRA `(.L_x_34) ;  /* 0x00000098005c8947 */ /* 0x004fea0003800000 */
.L_x_33:
[----:B------:R2:W-:Y:S01]  /*1d40*/  @!P3 SYNCS.ARRIVE.TRANS64 RZ, [UR17], R2 ;  /* 0x00000002ffffb9a7 */ /* 0x0005e20008000011 */
[----:B------:R-:W-:-:S04]  /*1d50*/  ULOP3.LUT UR5, UR24, 0x2, URZ, 0xfc, !UPT ;  /* 0x0000000218057892 */ /* 0x000fc8000f8efcff */
[----:B------:R-:W-:-:S09]  /*1d60*/  UISETP.NE.AND UP0, UPT, UR5, 0x2, UPT ;  /* 0x000000020500788c */ /* 0x000fd2000bf05270 */
[----:B------:R-:W-:Y:S05]  /*1d70*/  BRA.U UP0, `(.L_x_35) ;  /* 0x0000000100047547 */ /* 0x000fea000b800000 */
[----:B------:R-:W-:Y:S05]  /*1d80*/  BPT.TRAP 0x1 ;  /* 0x000000040000795c */ /* 0x000fea0000300000 */
.L_x_35:
[----:B------:R-:W-:Y:S04]  /*1d90*/  BSSY.RECONVERGENT B0, `(.L_x_36) ;  /* 0x0000003000007945 */ /* 0x000fe80003800200 */
[----:B------:R-:W-:Y:S05]  /*1da0*/  @P2 BRA `(.L_x_37) ;  /* 0x0000000000042947 */ /* 0x000fea0003800000 */
[----:B------:R-:W-:Y:S05]  /*1db0*/  BPT.TRAP 0x1 ;  /* 0x000000040000795c */ /* 0x000fea0000300000 */
.L_x_37:
[----:B------:R-:W-:Y:S05]  /*1dc0*/  BSYNC.RECONVERGENT B0 ;  /* 0x0000000000007941 */ /* 0x000fea0003800200 */
.L_x_36:
[----:B------:R-:W-:Y:S02]  /*1dd0*/  UIADD3 UR5, UPT, UPT, UR4, 0x1, URZ ;  /* 0x0000000104057890 */ /* 0x000fe4000fffe0ff */
[----:B------:R-:W-:Y:S02]  /*1de0*/  UIADD3 UR14, UP1, UPT, UR26, 0x80, URZ ;  /* 0x000000801a0e7890 */ /* 0x000fe4000ff3e0ff */
[----:B------:R-:W-:Y:S02]  /*1df0*/  UISETP.NE.AND UP0, UPT, UR5, 0x4, UPT ;  /* 0x000000040500788c */ /* 0x000fe4000bf05270 */
[----:B------:R-:W-:Y:S02]  /*1e00*/  USHF.L.U32 UR18, UR13, 0x6, URZ ;  /* 0x000000060d127899 */ /* 0x000fe400080006ff */
[----:B------:R-:W-:Y:S02]  /*1e10*/  USEL UR8, URZ, 0x1, UP0 ;  /* 0x00000001ff087887 */ /* 0x000fe40008000000 */
[----:B------:R-:W-:-:S02]  /*1e20*/  USEL UR5, UR5, URZ, UP0 ;  /* 0x000000ff05057287 */ /* 0x000fc40008000000 */
[----:B------:R-:W-:Y:S02]  /*1e30*/  UIADD3 UR22, UP0, UPT, UR26, 0x180, URZ ;  /* 0x000001801a167890 */ /* 0x000fe4000ff1e0ff */
[----:B------:R-:W-:Y:S01]  /*1e40*/  LOP3.LUT R12, R12, UR8, RZ, 0x3c, !PT ;  /* 0x000000080c0c7c12 */ /* 0x000fe2000f8e3cff */
[----:B------:R-:W-:Y:S02]  /*1e50*/  ULEA UR6, UR5, UR7, 0x3 ;  /* 0x0000000705067291 */ /* 0x000fe4000f8e18ff */
[----:B------:R-:W-:Y:S01]  /*1e60*/  ULEA UR8, UR4, UR7, 0xe ;  /* 0x0000000704087291 */ /* 0x000fe2000f8e70ff */
[----:B-1----:R-:W-:Y:S01]  /*1e70*/  SHF.L.U32 R0, R12, 0x1f, RZ ;  /* 0x0000001f0c007819 */ /* 0x002fe200000006ff */
[----:B------:R-:W-:Y:S02]  /*1e80*/  ULEA UR16, UR4, UR29, 0xd ;  /* 0x0000001d04107291 */ /* 0x000fe4000f8e68ff */
[----:B------:R-:W-:Y:S02]  /*1e90*/  UIADD3.X UR15, UPT, UPT, URZ, UR27, URZ, UP1, !UPT ;  /* 0x0000001bff0f7290 */ /* 0x000fe40008ffe4ff */
[----:B------:R-:W-:Y:S01]  /*1ea0*/  UIADD3 UR8, UPT, UPT, UR8, 0x14400, URZ ;  /* 0x0001440008087890 */ /* 0x000fe2000fffe0ff */
[----:B------:R3:W4:Y:S01]  /*1eb0*/  SYNCS.PHASECHK.TRANS64.TRYWAIT P0, [UR6+0x20], R0 ;  /* 0x00002000ff0075a7 */ /* 0x0007220008001106 */
[----:B------:R-:W-:Y:S01]  /*1ec0*/  UIADD3.X UR23, UPT, UPT, URZ, UR27, URZ, UP0, !UPT ;  /* 0x0000001bff177290 */ /* 0x000fe200087fe4ff */
[----:B------:R-:W-:Y:S01]  /*1ed0*/  UMOV UR6, 0x30000 ;  /* 0x0003000000067882 */ /* 0x000fe20000000000 */
[----:B------:R-:W-:Y:S01]  /*1ee0*/  UMOV UR30, 0x0 ;  /* 0x00000000001e7882 */ /* 0x000fe20000000000 */
[----:B------:R-:W-:Y:S01]  /*1ef0*/  UMOV UR31, 0x10000000 ;  /* 0x10000000001f7882 */ /* 0x000fe20000000000 */
[----:B------:R-:W-:Y:S01]  /*1f00*/  UMOV UR19, UR35 ;  /* 0x0000002300137c82 */ /* 0x000fe20008000000 */
[----:B------:R-:W-:Y:S01]  /*1f10*/  UMOV UR20, UR36 ;  /* 0x0000002400147c82 */ /* 0x000fe20008000000 */
[----:B------:R-:W-:Y:S01]  /*1f20*/  UMOV UR12, UR36 ;  /* 0x00000024000c7c82 */ /* 0x000fe20008000000 */
[----:B------:R-:W-:Y:S01]  /*1f30*/  UMOV UR9, UR17 ;  /* 0x0000001100097c82 */ /* 0x000fe20008000000 */
[----:B------:R-:W-:Y:S01]  /*1f40*/  UMOV UR10, UR18 ;  /* 0x00000012000a7c82 */ /* 0x000fe20008000000 */
[----:B------:R3:W-:Y:S01]  /*1f50*/  UTMALDG.3D.MULTICAST [UR16], [UR14], UR6, desc[UR30] ;  /* 0x00001e100e0073b4 */ /* 0x0007e20008011806 */
[----:B------:R-:W-:Y:S01]  /*1f60*/  UIADD3 UR13, UPT, UPT, UR13, 0x1, URZ ;  /* 0x000000010d0d7890 */ /* 0x000fe2000fffe0ff */
[----:B------:R-:W-:-:S03]  /*1f70*/  UMOV UR4, UR5 ;  /* 0x0000000500047c82 */ /* 0x000fc60008000000 */
[----:B------:R-:W-:Y:S01]  /*1f80*/  UISETP.NE.AND UP0, UPT, UR13, UR25, UPT ;  /* 0x000000190d00728c */ /* 0x000fe2000bf05270 */
[----:B------:R3:W-:Y:S08]  /*1f90*/  UTMALDG.3D [UR8], [UR22], desc[UR30] ;  /* 0x00001e08160075b4 */ /* 0x0007f00008011000 */
[----:B---3--:R-:W-:Y:S05]  /*1fa0*/  BRA.U UP0, `(.L_x_38) ;  /* 0xfffffffd004c7547 */ /* 0x008fea000b83ffff */
.L_x_32:
[C---:B------:R-:W-:Y:S01]  /*1fb0*/  LEA R3, R11.reuse, UR7, 0x3 ;  /* 0x000000070b037c11 */ /* 0x040fe2000f8e18ff */
[----:B------:R-:W-:Y:S01]  /*1fc0*/  NOP ;  /* 0x0000000000007918 */ /* 0x000fe20000000000 */
[----:B-1----:R-:W-:Y:S02]  /*1fd0*/  SHF.L.U32 R0, R10, 0x1f, RZ ;  /* 0x0000001f0a007819 */ /* 0x002fe400000006ff */
[----:B------:R-:W-:Y:S02]  /*1fe0*/  LEA R5, R11, UR7, 0x4 ;  /* 0x000000070b057c11 */ /* 0x000fe4000f8e20ff */
[----:B--2-4-:R-:W1:Y:S02]  /*1ff0*/  SYNCS.PHASECHK.TRANS64.TRYWAIT P0, [R3+URZ+0x90], R0 ;  /* 0x00009000030075a7 */ /* 0x014e6400080011ff */
[----:B-1----:R-:W-:Y:S05]  /*2000*/  @!P0 BRA `(.L_x_39) ;  /* 0x0000009400c08947 */ /* 0x002fea0003800000 */
.L_x_136:
[----:B------:R-:W2:Y:S01]  /*2010*/  LDS.128 R4, [R5+0x100] ;  /* 0x0001000005047984 */ /* 0x000ea20000000c00 */
[----:B------:R-:W-:Y:S01]  /*2020*/  UISETP.GE.AND UP0, UPT, UR42, 0x1, UPT ;  /* 0x000000012a00788c */ /* 0x000fe2000bf06270 */
[----:B------:R-:W-:Y:S01]  /*2030*/  @!PT LDS RZ, [RZ] ;  /* 0x00000000fffff984 */ /* 0x000fe20000000800 */
[----:B------:R-:W-:Y:S01]  /*2040*/  @!PT LDS RZ, [RZ] ;  /* 0x00000000fffff984 */ /* 0x000fe20000000800 */
[----:B------:R-:W-:Y:S01]  /*2050*/  @!PT LDS RZ, [RZ] ;  /* 0x00000000fffff984 */ /* 0x000fe20000000800 */
[----:B------:R-:W-:Y:S01]  /*2060*/  @!PT LDS RZ, [RZ] ;  /* 0x00000000fffff984 */ /* 0x000fe20000000800 */
[----:B------:R3:W-:Y:S06]  /*2070*/  MEMBAR.ALL.CTA ;  /* 0x0000000000007992 */ /* 0x0007ec0000008000 */
[----:B---3--:R-:W3:Y:S01]  /*2080*/  FENCE.VIEW.ASYNC.S ;  /* 0x00000000000073c6 */ /* 0x008ee20000000000 */
[----:B--2---:R-:W-:-:S13]  /*2090*/  LOP3.LUT P0, RZ, R6, 0x1, RZ, 0xc0, !PT ;  /* 0x0000000106ff7812 */ /* 0x004fda000780c0ff */
[----:B---3--:R-:W-:Y:S01]  /*20a0*/  VOTEU.ANY UP1, P0 ;  /* 0x0000000000ff7886 */ /* 0x008fe20000020100 */
[----:B------:R-:W-:-:S13]  /*20b0*/  PLOP3.LUT P0, PT, PT, PT, UP1, 0x80, 0x8 ;  /* 0x000000000008781c */ /* 0x000fda0003f0f018 */
[----:B-1----:R-:W-:Y:S02]  /*20c0*/  @P0 LOP3.LUT R0, R5, 0xffff, RZ, 0xc0, !PT ;  /* 0x0000ffff05000812 */ /* 0x002fe400078ec0ff */
[----:B------:R-:W-:Y:S02]  /*20d0*/  @P0 MOV R2, R4 ;  /* 0x0000000400020202 */ /* 0x000fe40000000f00 */
[----:B------:R-:W-:Y:S01]  /*20e0*/  @P0 R2UR UR6, R0 ;  /* 0x00000000000602ca */ /* 0x000fe200000e0000 */
[----:B------:R-:W-:Y:S01]  /*20f0*/  VIADD R0, R3, 0xa0 ;  /* 0x000000a003007836 */ /* 0x000fe20000000000 */
[----:B------:R-:W-:Y:S02]  /*2100*/  @P0 SHF.R.U32.HI R4, RZ, 0x10, R5 ;  /* 0x00000010ff040819 */ /* 0x000fe40000011605 */
[----:B------:R-:W-:Y:S02]  /*2110*/  @P0 R2UR UR8, R2 ;  /* 0x00000000020802ca */ /* 0x000fe400000e0000 */
[----:B------:R-:W-:-:S02]  /*2120*/  PRMT R0, RZ, 0x654, R0 ;  /* 0x00000654ff007816 */ /* 0x000fc40000000000 */
[----:B------:R-:W-:Y:S02]  /*2130*/  @P0 R2UR UR4, R4 ;  /* 0x00000000040402ca */ /* 0x000fe400000e0000 */
[----:B------:R1:W-:Y:S03]  /*2140*/  SYNCS.ARRIVE.TRANS64.RED.A1T0 RZ, [R0+URZ], RZ ;  /* 0x000000ff00ff79a7 */ /* 0x0003e600081004ff */
[----:B------:R-:W-:-:S04]  /*2150*/  @UP1 UMOV UR37, UR6 ;  /* 0x0000000600251c82 */ /* 0x000fc80008000000 */
[----:B------:R-:W-:-:S04]  /*2160*/  @UP1 UMOV UR38, UR8 ;  /* 0x0000000800261c82 */ /* 0x000fc80008000000 */
[----:B------:R-:W-:Y:S01]  /*2170*/  @UP1 UMOV UR36, UR4 ;  /* 0x0000000400241c82 */ /* 0x000fe20008000000 */
[----:B------:R-:W-:Y:S05]  /*2180*/  BRA.U !UP0, `(.L_x_40) ;  /* 0x0000000108d47547 */ /* 0x000fea000b800000 */
[----:B------:R-:W2:Y:S01]  /*2190*/  LDCU.128 UR12, c[0x0][0xb10] ;  /* 0x00016200ff0c77ac */ /* 0x000ea20008000c00 */
[----:B------:R-:W3:Y:S01]  /*21a0*/  LDCU UR25, c[0x0][0xb20] ;  /* 0x00016400ff1977ac */ /* 0x000ee20008000800 */
[----:B------:R-:W4:Y:S01]  /*21b0*/  LDCU UR20, c[0x0][0xb0c] ;  /* 0x00016180ff1477ac */ /* 0x000f220008000800 */
[----:B------:R-:W1:Y:S01]  /*21c0*/  LDCU.64 UR10, c[0x0][0xb28] ;  /* 0x00016500ff0a77ac */ /* 0x000e620008000a00 */
[----:B------:R-:W-:Y:S02]  /*21d0*/  UISETP.NE.AND UP3, UPT, UR42, 0x1, UPT ;  /* 0x000000012a00788c */ /* 0x000fe4000bf65270 */
[----:B--2---:R-:W-:Y:S02]  /*21e0*/  UIMAD.WIDE.U32 UR16, UR39, UR15, URZ ;  /* 0x0000000f271072a5 */ /* 0x004fe4000f8e00ff */
[----:B------:R-:W-:Y:S02]  /*21f0*/  UIMAD.WIDE.U32 UR8, UR40, UR12, URZ ;  /* 0x0000000c280872a5 */ /* 0x000fe4000f8e00ff */
[----:B------:R-:W-:-:S02]  /*2200*/  UISETP.NE.AND UP0, UPT, UR14, 0x1, UPT ;  /* 0x000000010e00788c */ /* 0x000fc4000bf05270 */
[----:B------:R-:W-:Y:S01]  /*2210*/  UIMAD.WIDE.U32 UR22, UR37, UR15, URZ ;  /* 0x0000000f251672a5 */ /* 0x000fe2000f8e00ff */
[----:B------:R-:W-:Y:S02]  /*2220*/  UMOV UR16, UR17 ;  /* 0x0000001100107c82 */ /* 0x000fe40008000000 */
[----:B------:R-:W-:Y:S01]  /*2230*/  UMOV UR8, UR9 ;  /* 0x0000000900087c82 */ /* 0x000fe20008000000 */
[----:B---3--:R-:W-:Y:S02]  /*2240*/  USHF.R.U32.HI UR16, URZ, UR25, UR16 ;  /* 0x00000019ff107299 */ /* 0x008fe40008011610 */
[----:B----4-:R-:W-:Y:S02]  /*2250*/  UISETP.NE.AND UP2, UPT, UR20, 0x1, UPT ;  /* 0x000000011400788c */ /* 0x010fe4000bf45270 */
[----:B------:R-:W-:Y:S02]  /*2260*/  USHF.R.U32.HI UR8, URZ, UR13, UR8 ;  /* 0x0000000dff087299 */ /* 0x000fe40008011608 */
[----:B------:R-:W-:-:S02]  /*2270*/  USEL UR6, UR39, UR16, !UP0 ;  /* 0x0000001027067287 */ /* 0x000fc4000c000000 */
[----:B------:R-:W-:Y:S02]  /*2280*/  USEL UR8, UR40, UR8, !UP2 ;  /* 0x0000000828087287 */ /* 0x000fe4000d000000 */
[----:B-1----:R-:W-:Y:S01]  /*2290*/  UIMAD.WIDE.U32 UR16, UR6, UR10, URZ ;  /* 0x0000000a061072a5 */ /* 0x002fe2000f8e00ff */
[----:B------:R-:W-:Y:S01]  /*22a0*/  UMOV UR4, UR23 ;  /* 0x0000001700047c82 */ /* 0x000fe20008000000 */
[----:B------:R-:W-:Y:S02]  /*22b0*/  UIMAD.WIDE.U32 UR18, UR38, UR12, URZ ;  /* 0x0000000c261272a5 */ /* 0x000fe4000f8e00ff */
[----:B------:R-:W-:-:S03]  /*22c0*/  UIMAD.WIDE.U32 UR22, UR8, UR10, URZ ;  /* 0x0000000a081672a5 */ /* 0x000fc6000f8e00ff */
[----:B------:R-:W-:Y:S01]  /*22d0*/  UMOV UR16, UR17 ;  /* 0x0000001100107c82 */ /* 0x000fe20008000000 */
[----:B------:R-:W-:Y:S02]  /*22e0*/  USHF.R.U32.HI UR4, URZ, UR25, UR4 ;  /* 0x00000019ff047299 */ /* 0x000fe40008011604 */
[----:B------:R-:W-:Y:S01]  /*22f0*/  @UP3 USHF.R.U32.HI UR6, URZ, UR11, UR16 ;  /* 0x0000000bff063299 */ /* 0x000fe20008011610 */
[----:B------:R-:W-:Y:S01]  /*2300*/  UMOV UR18, UR19 ;  /* 0x0000001300127c82 */ /* 0x000fe20008000000 */
[----:B------:R-:W-:Y:S01]  /*2310*/  UMOV UR22, UR23 ;  /* 0x0000001700167c82 */ /* 0x000fe20008000000 */
[----:B------:R-:W-:Y:S02]  /*2320*/  USHF.R.U32.HI UR13, URZ, UR13, UR18 ;  /* 0x0000000dff0d7299 */ /* 0x000fe40008011612 */
[----:B------:R-:W-:Y:S02]  /*2330*/  USEL UR4, UR37, UR4, !UP0 ;  /* 0x0000000425047287 */ /* 0x000fe4000c000000 */
[----:B------:R-:W-:-:S02]  /*2340*/  @UP3 USHF.R.U32.HI UR8, URZ, UR11, UR22 ;  /* 0x0000000bff083299 */ /* 0x000fc40008011616 */
[----:B------:R-:W-:Y:S02]  /*2350*/  UIMAD UR9, UR42, UR6, URZ ;  /* 0x000000062a0972a4 */ /* 0x000fe4000f8e02ff */
[----:B------:R-:W-:Y:S02]  /*2360*/  USEL UR6, UR38, UR13, !UP2 ;  /* 0x0000000d26067287 */ /* 0x000fe4000d000000 */
[----:B------:R-:W-:Y:S02]  /*2370*/  UIMAD UR12, UR42, UR8, URZ ;  /* 0x000000082a0c72a4 */ /* 0x000fe4000f8e02ff */
[----:B------:R-:W-:Y:S02]  /*2380*/  UISETP.GE.AND UP0, UPT, UR4, UR9, UPT ;  /* 0x000000090400728c */ /* 0x000fe4000bf06270 */
[----:B------:R-:W-:Y:S02]  /*2390*/  UIMAD.WIDE.U32 UR16, UR4, UR10, URZ ;  /* 0x0000000a041072a5 */ /* 0x000fe4000f8e00ff */
[----:B------:R-:W-:-:S02]  /*23a0*/  UISETP.GE.OR UP0, UPT, UR6, UR12, UP0 ;  /* 0x0000000c0600728c */ /* 0x000fc40008706670 */
        /* <DEDUP_REMOVED lines=19> */
.L_x_40:
[----:B------:R-:W2:Y:S02]  /*24e0*/  LDCU UR4, c[0x0][0xb30] ;  /* 0x00016600ff0477ac */ /* 0x000ea40008000800 */
[----:B--2---:R-:W-:-:S09]  /*24f0*/  UISETP.NE.AND UP0, UPT, UR4, 0x1, UPT ;  /* 0x000000010400788c */ /* 0x004fd2000bf05270 */
[----:B------:R-:W-:Y:S05]  /*2500*/  BRA.U UP0, `(.L_x_41) ;  /* 0x0000000100447547 */ /* 0x000fea000b800000 */
[----:B------:R-:W2:Y:S01]  /*2510*/  LDCU.128 UR12, c[0x0][0xb10] ;  /* 0x00016200ff0c77ac */ /* 0x000ea20008000c00 */
[----:B------:R-:W3:Y:S01]  /*2520*/  LDCU UR16, c[0x0][0xb0c] ;  /* 0x00016180ff1077ac */ /* 0x000ee20008000800 */
[----:B------:R-:W4:Y:S01]  /*2530*/  LDCU UR17, c[0x0][0xb20] ;  /* 0x00016400ff1177ac */ /* 0x000f220008000800 */
[----:B--2---:R-:W-:Y:S02]  /*2540*/  UIMAD.WIDE.U32 UR10, UR38, UR12, URZ ;  /* 0x0000000c260a72a5 */ /* 0x004fe4000f8e00ff */
[----:B------:R-:W-:Y:S02]  /*2550*/  UIMAD.WIDE.U32 UR8, UR37, UR15, URZ ;  /* 0x0000000f250872a5 */ /* 0x000fe4000f8e00ff */
[----:B---3--:R-:W-:Y:S02]  /*2560*/  UISETP.NE.AND UP2, UPT, UR16, 0x1, UPT ;  /* 0x000000011000788c */ /* 0x008fe4000bf45270 */
[----:B------:R-:W-:Y:S01]  /*2570*/  UISETP.NE.AND UP0, UPT, UR14, 0x1, UPT ;  /* 0x000000010e00788c */ /* 0x000fe2000bf05270 */
[----:B------:R-:W-:-:S02]  /*2580*/  UMOV UR6, UR11 ;  /* 0x0000000b00067c82 */ /* 0x000fc40008000000 */
[----:B------:R-:W-:Y:S01]  /*2590*/  UMOV UR4, UR9 ;  /* 0x0000000900047c82 */ /* 0x000fe20008000000 */
[----:B------:R-:W-:Y:S02]  /*25a0*/  USHF.R.U32.HI UR6, URZ, UR13, UR6 ;  /* 0x0000000dff067299 */ /* 0x000fe40008011606 */
[----:B----4-:R-:W-:Y:S02]  /*25b0*/  USHF.R.U32.HI UR4, URZ, UR17, UR4 ;  /* 0x00000011ff047299 */ /* 0x010fe40008011604 */
[----:B------:R-:W-:Y:S02]  /*25c0*/  USEL UR6, UR38, UR6, !UP2 ;  /* 0x0000000626067287 */ /* 0x000fe4000d000000 */
[----:B------:R-:W-:-:S04]  /*25d0*/  USEL UR4, UR37, UR4, !UP0 ;  /* 0x0000000425047287 */ /* 0x000fc8000c000000 */
[----:B------:R-:W-:Y:S02]  /*25e0*/  UIADD3 UR8, UPT, UPT, UR6, -UR4, URZ ;  /* 0x8000000406087290 */ /* 0x000fe4000fffe0ff */
[----:B------:R-:W-:Y:S02]  /*25f0*/  UIADD3 UR4, UPT, UPT, -UR6, UR4, URZ ;  /* 0x0000000406047290 */ /* 0x000fe4000fffe1ff */
[----:B------:R-:W-:Y:S02]  /*2600*/  UIMAD UR37, UR8, UR14, UR37 ;  /* 0x0000000e082572a4 */ /* 0x000fe4000f8e0225 */
[----:B------:R-:W-:-:S12]  /*2610*/  UIMAD UR38, UR4, UR16, UR38 ;  /* 0x00000010042672a4 */ /* 0x000fd8000f8e0226 */
.L_x_41:
[----:B------:R-:W-:Y:S01]  /*2620*/  VIADD R11, R11, 0x1 ;  /* 0x000000010b0b7836 */ /* 0x000fe20000000000 */
[----:B------:R-:W-:Y:S01]  /*2630*/  R2UR UR4, R160 ;  /* 0x00000000a00472ca */ /* 0x000fe200000e0000 */
[----:B------:R-:W-:Y:S01]  /*2640*/  UIADD3 UR20, UPT, UPT, UR37, UR59, URZ ;  /* 0x0000003b25147290 */ /* 0x000fe2000fffe0ff */
[----:B------:R-:W-:Y:S02]  /*2650*/  PLOP3.LUT P1, PT, PT, PT, PT, 0x80, 0x8 ;  /* 0x000000000008781c */ /* 0x000fe40003f2f070 */
[----:B------:R-:W-:-:S04]  /*2660*/  ISETP.NE.AND P0, PT, R11, 0x2, PT ;  /* 0x000000020b00780c */ /* 0x000fc80003f05270 */
[----:B------:R-:W-:Y:S02]  /*2670*/  SEL R3, RZ, 0x1, P0 ;  /* 0x00000001ff037807 */ /* 0x000fe40000000000 */
[----:B------:R-:W-:Y:S02]  /*2680*/  SEL R11, R11, RZ, P0 ;  /* 0x000000ff0b0b7207 */ /* 0x000fe40000000000 */
[----:B------:R-:W-:Y:S01]  /*2690*/  LOP3.LUT R10, R10, R3, RZ, 0x3c, !PT ;  /* 0x000000030a0a7212 */ /* 0x000fe200078e3cff */
[----:B------:R-:W-:Y:S01]  /*26a0*/  UIADD3 UR16, UPT, UPT, UR38, UR4, URZ ;  /* 0x0000000426107290 */ /* 0x000fe2000fffe0ff */
[----:B------:R-:W-:Y:S11]  /*26b0*/  BRA.U UP1, `(.L_x_42) ;  /* 0xfffffff101587547 */ /* 0x000ff6000b83ffff */
[----:B------:R-:W-:Y:S01]  /*26c0*/  UIADD3 UR7, UPT, UPT, UR7, 0x20, URZ ;  /* 0x0000002007077890 */ /* 0x000fe2000fffe0ff */
[----:B------:R-:W-:-:S03]  /*26d0*/  SHF.L.U32 R3, R12, 0x1f, RZ ;  /* 0x0000001f0c037819 */ /* 0x000fc600000006ff */
[----:B------:R-:W-:-:S09]  /*26e0*/  ULEA UR4, UR5, UR7, 0x3 ;  /* 0x0000000705047291 */ /* 0x000fd2000f8e18ff */
[----:B------:R-:W2:Y:S02]  /*26f0*/  SYNCS.PHASECHK.TRANS64.TRYWAIT P0, [UR4], R3 ;  /* 0x00000003ff0075a7 */ /* 0x000ea40008001104 */
[----:B--2---:R-:W-:Y:S05]  /*2700*/  @!P0 BRA `(.L_x_43) ;  /* 0x0000009000148947 */ /* 0x004fea0003800000 */
.L_x_138:
[----:B------:R-:W-:-:S04]  /*2710*/  UIADD3 UR4, UPT, UPT, UR5, 0x1, URZ ;  /* 0x0000000105047890 */ /* 0x000fc8000fffe0ff */
[----:B------:R-:W-:-:S04]  /*2720*/  UISETP.NE.AND UP0, UPT, UR4, 0x4, UPT ;  /* 0x000000040400788c */ /* 0x000fc8000bf05270 */
[----:B------:R-:W-:Y:S02]  /*2730*/  USEL UR6, URZ, 0x1, UP0 ;  /* 0x00000001ff067887 */ /* 0x000fe40008000000 */
[----:B------:R-:W-:-:S04]  /*2740*/  USEL UR4, UR4, URZ, UP0 ;  /* 0x000000ff04047287 */ /* 0x000fc80008000000 */
[----:B------:R-:W-:Y:S01]  /*2750*/  ULEA UR5, UR4, UR7, 0x3 ;  /* 0x0000000704057291 */ /* 0x000fe2000f8e18ff */
[----:B------:R-:W-:-:S04]  /*2760*/  LOP3.LUT R2, R12, UR6, RZ, 0x3c, !PT ;  /* 0x000000060c027c12 */ /* 0x000fc8000f8e3cff */
[----:B-1----:R-:W-:-:S04]  /*2770*/  SHF.L.U32 R3, R2, 0x1f, RZ ;  /* 0x0000001f02037819 */ /* 0x002fc800000006ff */
[----:B------:R-:W1:Y:S02]  /*2780*/  SYNCS.PHASECHK.TRANS64.TRYWAIT P0, [UR5], R3 ;  /* 0x00000003ff0075a7 */ /* 0x000e640008001105 */
[----:B-1----:R-:W-:Y:S05]  /*2790*/  @!P0 BRA `(.L_x_44) ;  /* 0x0000009000088947 */ /* 0x002fea0003800000 */
.L_x_140:
        /* <DEDUP_REMOVED lines=9> */
.L_x_142:
[----:B------:R-:W-:-:S04]  /*2830*/  UIADD3 UR4, UPT, UPT, UR4, 0x1, URZ ;  /* 0x0000000104047890 */ /* 0x000fc8000fffe0ff */
[----:B------:R-:W-:-:S04]  /*2840*/  UISETP.NE.AND UP0, UPT, UR4, 0x4, UPT ;  /* 0x000000040400788c */ /* 0x000fc8000bf05270 */
[----:B------:R-:W-:Y:S02]  /*2850*/  USEL UR5, URZ, 0x1, UP0 ;  /* 0x00000001ff057887 */ /* 0x000fe40008000000 */
[----:B------:R-:W-:-:S04]  /*2860*/  USEL UR4, UR4, URZ, UP0 ;  /* 0x000000ff04047287 */ /* 0x000fc80008000000 */
[----:B------:R-:W-:Y:S01]  /*2870*/  ULEA UR4, UR4, UR7, 0x3 ;  /* 0x0000000704047291 */ /* 0x000fe2000f8e18ff */
[----:B-1----:R-:W-:-:S04]  /*2880*/  LOP3.LUT R3, R2, UR5, RZ, 0x3c, !PT ;  /* 0x0000000502037c12 */ /* 0x002fc8000f8e3cff */
[----:B------:R-:W-:Y:S01]  /*2890*/  SHF.L.U32 R3, R3, 0x1f, RZ ;  /* 0x0000001f03037819 */ /* 0x000fe200000006ff */
[----:B------:R-:W-:-:S07]  /*28a0*/  IMAD.U32 R0, RZ, RZ, UR4 ;  /* 0x00000004ff007e24 */ /* 0x000fce000f8e00ff */
.L_x_46:
[----:B-1----:R1:W2:Y:S02]  /*28b0*/  SYNCS.PHASECHK.TRANS64.TRYWAIT P0, [R0+URZ], R3 ;  /* 0x00000003000075a7 */ /* 0x0022a400080011ff */
[----:B--2---:R-:W-:Y:S05]  /*28c0*/  @!P0 NANOSLEEP.SYNCS 0x989680 ;  /* 0x009896800000895d */ /* 0x004fea0003900000 */
[----:B------:R-:W2:Y:S02]  /*28d0*/  @!P0 SYNCS.PHASECHK.TRANS64 P0, [R0+URZ], R3 ;  /* 0x00000003000085a7 */ /* 0x000ea400080010ff */
[----:B--2---:R-:W-:Y:S05]  /*28e0*/  @P0 EXIT ;  /* 0x000000000000094d */ /* 0x004fea0003800000 */
[----:B------:R-:W-:Y:S05]  /*28f0*/  BRA `(.L_x_46) ;  /* 0xfffffffc00ec7947 */ /* 0x000fea000383ffff */
.L_x_22:
[----:B------:R-:W1:Y:S02]  /*2900*/  S2UR UR4, SR_CgaCtaId ;  /* 0x00000000000479c3 */ /* 0x000e640000008800 */
[----:B-1----:R-:W-:-:S04]  /*2910*/  UISETP.NE.AND UP0, UPT, UR4, URZ, UPT ;  /* 0x000000ff0400728c */ /* 0x002fc8000bf05270 */
[----:B------:R-:W-:-:S09]  /*2920*/  UISETP.NE.OR UP0, UPT, UR17, 0x1, UP0 ;  /* 0x000000011100788c */ /* 0x000fd20008705670 */
[----:B------:R-:W-:Y:S05]  /*2930*/  BRA.U UP0, `(.L_x_47) ;  /* 0x00000005004c7547 */ /* 0x000fea000b800000 */
[----:B------:R-:W1:Y:S01]  /*2940*/  S2UR UR5, SR_CgaCtaId ;  /* 0x00000000000579c3 */ /* 0x000e620000008800 */
[----:B------:R-:W-:Y:S01]  /*2950*/  UMOV UR4, 0x400 ;  /* 0x0000040000047882 */ /* 0x000fe20000000000 */
[----:B------:R-:W-:Y:S01]  /*2960*/  ISETP.GE.U32.AND P2, PT, R0, 0x2, PT ;  /* 0x000000020000780c */ /* 0x000fe20003f46070 */
[----:B------:R-:W-:Y:S01]  /*2970*/  IMAD.MOV.U32 R12, RZ, RZ, 0x1 ;  /* 0x00000001ff0c7424 */ /* 0x000fe200078e00ff */
[----:B------:R-:W-:Y:S02]  /*2980*/  CS2R R10, SRZ ;  /* 0x00000000000a7805 */ /* 0x000fe4000001ff00 */
[----:B------:R-:W-:Y:S01]  /*2990*/  CS2R R8, SRZ ;  /* 0x0000000000087805 */ /* 0x000fe2000001ff00 */
[----:B-1----:R-:W-:-:S03]  /*29a0*/  ULEA UR6, UR5, UR4, 0x18 ;  /* 0x0000000405067291 */ /* 0x002fc6000f8ec0ff */
[----:B------:R-:W-:-:S09]  /*29b0*/  UMOV UR5, URZ ;  /* 0x000000ff00057c82 */ /* 0x000fd20008000000 */
.L_x_51:
[----:B------:R-:W-:Y:S02]  /*29c0*/  LEA R2, R8, UR6, 0x3 ;  /* 0x0000000608027c11 */ /* 0x000fe4000f8e18ff */
[----:B------:R-:W-:-:S03]  /*29d0*/  SHF.L.U32 R5, R9, 0x1f, RZ ;  /* 0x0000001f09057819 */ /* 0x000fc600000006ff */
[----:B------:R-:W-:Y:S01]  /*29e0*/  VIADD R4, R2, 0xe0 ;  /* 0x000000e002047836 */ /* 0x000fe20000000000 */
[----:B------:R-:W1:Y:S02]  /*29f0*/  SYNCS.PHASECHK.TRANS64.TRYWAIT P0, [R2+URZ+0xd0], R5 ;  /* 0x0000d005020075a7 */ /* 0x000e6400080011ff */
[----:B-1----:R-:W-:Y:S05]  /*2a00*/  @!P0 BRA `(.L_x_48) ;  /* 0x0000008c009c8947 */ /* 0x002fea0003800000 */
.L_x_143:
[----:B------:R-:W-:Y:S01]  /*2a10*/  ULEA UR4, UR5, UR6, 0x3 ;  /* 0x0000000605047291 */ /* 0x000fe2000f8e18ff */
[----:B------:R-:W-:Y:S02]  /*2a20*/  PRMT R4, RZ, 0x654, R4 ;  /* 0x00000654ff047816 */ /* 0x000fe40000000004 */
[----:B-1----:R-:W-:Y:S01]  /*2a30*/  SHF.L.U32 R5, R12, 0x1f, RZ ;  /* 0x0000001f0c057819 */ /* 0x002fe200000006ff */
[----:B------:R-:W-:Y:S01]  /*2a40*/  UIADD3 UR7, UPT, UPT, UR4, 0x90, URZ ;  /* 0x0000009004077890 */ /* 0x000fe2000fffe0ff */
[----:B------:R1:W-:Y:S05]  /*2a50*/  SYNCS.ARRIVE.TRANS64.RED.A1T0 RZ, [R4+URZ], RZ ;  /* 0x000000ff04ff79a7 */ /* 0x0003ea00081004ff */
[----:B------:R-:W-:Y:S01]  /*2a60*/  IMAD.U32 R7, RZ, RZ, UR7 ;  /* 0x00000007ff077e24 */ /* 0x000fe2000f8e00ff */
[----:B------:R-:W2:Y:S04]  /*2a70*/  SYNCS.PHASECHK.TRANS64.TRYWAIT P0, [UR4+0xa0], R5 ;  /* 0x0000a005ff0075a7 */ /* 0x000ea80008001104 */
[----:B------:R-:W-:Y:S01]  /*2a80*/  PRMT R6, R0, 0x654, R7 ;  /* 0x0000065400067816 */ /* 0x000fe20000000007 */
[----:B-1----:R-:W-:Y:S01]  /*2a90*/  @!P2 IMAD.MOV.U32 R4, RZ, RZ, 0x10 ;  /* 0x00000010ff04a424 */ /* 0x002fe200078e00ff */
[----:B--2---:R-:W-:Y:S06]  /*2aa0*/  @!P0 BRA `(.L_x_49) ;  /* 0x0000008c00888947 */ /* 0x004fec0003800000 */
.L_x_145:
[----:B------:R-:W-:Y:S01]  /*2ab0*/  ULEA UR8, UR5, UR6, 0x4 ;  /* 0x0000000605087291 */ /* 0x000fe2000f8e20ff */
[----:B------:R-:W-:Y:S01]  /*2ac0*/  SEL R3, R6, R3, !P2 ;  /* 0x0000000306037207 */ /* 0x000fe20005000000 */
[----:B------:R-:W-:Y:S01]  /*2ad0*/  UIADD3 UR9, UPT, UPT, UR4, 0x90, URZ ;  /* 0x0000009004097890 */ /* 0x000fe2000fffe0ff */
[----:B-1----:R-:W-:Y:S01]  /*2ae0*/  LEA R2, R11, UR6, 0x3 ;  /* 0x000000060b027c11 */ /* 0x002fe2000f8e18ff */
[----:B------:R-:W-:Y:S01]  /*2af0*/  UIADD3 UR8, UPT, UPT, UR8, 0x100, URZ ;  /* 0x0000010008087890 */ /* 0x000fe2000fffe0ff */
[----:B------:R-:W-:Y:S01]  /*2b00*/  SHF.L.U32 R5, R10, 0x1f, RZ ;  /* 0x0000001f0a057819 */ /* 0x000fe200000006ff */
[----:B------:R1:W-:Y:S01]  /*2b10*/  @!P2 SYNCS.ARRIVE.TRANS64.RED RZ, [R3+URZ], R4 ;  /* 0x0000000403ffa9a7 */ /* 0x0003e200080004ff */
[----:B------:R-:W-:Y:S01]  /*2b20*/  UIADD3 UR4, UPT, UPT, UR5, 0x1, URZ ;  /* 0x0000000105047890 */ /* 0x000fe2000fffe0ff */
[----:B------:R-:W-:-:S03]  /*2b30*/  VIADD R8, R8, 0x1 ;  /* 0x0000000108087836 */ /* 0x000fc60000000000 */
[----:B------:R-:W-:Y:S02]  /*2b40*/  UISETP.NE.AND UP0, UPT, UR4, 0x2, UPT ;  /* 0x000000020400788c */ /* 0x000fe4000bf05270 */
[----:B------:R-:W-:Y:S06]  /*2b50*/  UGETNEXTWORKID.BROADCAST [UR8], [UR9] ;  /* 0x00000000080073ca */ /* 0x000fec0008000100 */
[----:B------:R-:W-:Y:S01]  /*2b60*/  USEL UR7, URZ, 0x1, UP0 ;  /* 0x00000001ff077887 */ /* 0x000fe20008000000 */
[----:B------:R-:W-:Y:S01]  /*2b70*/  ISETP.NE.AND P0, PT, R8, 0x2, PT ;  /* 0x000000020800780c */ /* 0x000fe20003f05270 */
[----:B------:R-:W-:Y:S01]  /*2b80*/  USEL UR5, UR4, URZ, UP0 ;  /* 0x000000ff04057287 */ /* 0x000fe20008000000 */
[----:B------:R-:W2:Y:S03]  /*2b90*/  SYNCS.PHASECHK.TRANS64.TRYWAIT P1, [R2+URZ+0x90], R5 ;  /* 0x00009005020075a7 */ /* 0x000ea600080211ff */
[----:B------:R-:W-:Y:S01]  /*2ba0*/  LOP3.LUT R12, R12, UR7, RZ, 0x3c, !PT ;  /* 0x000000070c0c7c12 */ /* 0x000fe2000f8e3cff */
[----:B-12---:R-:W-:Y:S07]  /*2bb0*/  @!P1 BRA `(.L_x_50) ;  /* 0x0000008c005c9947 */ /* 0x006fee0003800000 */
.L_x_146:
[C---:B------:R-:W-:Y:S01]  /*2bc0*/  LEA R4, R11.reuse, UR6, 0x4 ;  /* 0x000000060b047c11 */ /* 0x040fe2000f8e20ff */
[----:B-1----:R-:W-:Y:S01]  /*2bd0*/  VIADD R2, R2, 0xa0 ;  /* 0x000000a002027836 */ /* 0x002fe20000000000 */
[----:B------:R-:W-:Y:S01]  /*2be0*/  SEL R8, R8, RZ, P0 ;  /* 0x000000ff08087207 */ /* 0x000fe20000000000 */
[----:B------:R-:W-:-:S03]  /*2bf0*/  VIADD R11, R11, 0x1 ;  /* 0x000000010b0b7836 */ /* 0x000fc60000000000 */
[----:B------:R-:W1:Y:S01]  /*2c00*/  LDS.128 R4, [R4+0x100] ;  /* 0x0001000004047984 */ /* 0x000e620000000c00 */
[----:B------:R-:W-:Y:S02]  /*2c10*/  PRMT R2, RZ, 0x654, R2 ;  /* 0x00000654ff027816 */ /* 0x000fe40000000002 */
[C---:B------:R-:W-:Y:S01]  /*2c20*/  ISETP.NE.AND P1, PT, R11.reuse, 0x2, PT ;  /* 0x000000020b00780c */ /* 0x040fe20003f25270 */
[----:B------:R-:W-:Y:S01]  /*2c30*/  @!PT LDS RZ, [RZ] ;  /* 0x00000000fffff984 */ /* 0x000fe20000000800 */
[----:B------:R-:W-:Y:S01]  /*2c40*/  @!PT LDS RZ, [RZ] ;  /* 0x00000000fffff984 */ /* 0x000fe20000000800 */
[----:B------:R-:W-:Y:S01]  /*2c50*/  @!PT LDS RZ, [RZ] ;  /* 0x00000000fffff984 */ /* 0x000fe20000000800 */
[----:B------:R-:W-:Y:S01]  /*2c60*/  @!PT LDS RZ, [RZ] ;  /* 0x00000000fffff984 */ /* 0x000fe20000000800 */
[----:B------:R2:W-:Y:S06]  /*2c70*/  MEMBAR.ALL.CTA ;  /* 0x0000000000007992 */ /* 0x0005ec0000008000 */
[----:B--2---:R-:W2:Y:S01]  /*2c80*/  FENCE.VIEW.ASYNC.S ;  /* 0x00000000000073c6 */ /* 0x004ea20000000000 */
[----:B------:R-:W-:Y:S01]  /*2c90*/  SEL R11, R11, RZ, P1 ;  /* 0x000000ff0b0b7207 */ /* 0x000fe20000800000 */
[----:B--2---:R2:W-:Y:S01]  /*2ca0*/  SYNCS.ARRIVE.TRANS64.RED.A1T0 RZ, [R2+URZ], RZ ;  /* 0x000000ff02ff79a7 */ /* 0x0045e200081004ff */
[----:B-1----:R-:W-:-:S02]  /*2cb0*/  LOP3.LUT P3, RZ, R6, 0x1, RZ, 0xc0, !PT ;  /* 0x0000000106ff7812 */ /* 0x002fc4000786c0ff */
[----:B------:R-:W-:-:S04]  /*2cc0*/  SEL R5, RZ, 0x1, P1 ;  /* 0x00000001ff057807 */ /* 0x000fc80000800000 */
[----:B------:R-:W-:Y:S02]  /*2cd0*/  LOP3.LUT R10, R10, R5, RZ, 0x3c, !PT ;  /* 0x000000050a0a7212 */ /* 0x000fe400078e3cff */
[----:B--2---:R-:W-:-:S04]  /*2ce0*/  SEL R2, RZ, 0x1, P0 ;  /* 0x00000001ff027807 */ /* 0x004fc80000000000 */
[----:B------:R-:W-:Y:S01]  /*2cf0*/  LOP3.LUT R9, R9, R2, RZ, 0x3c, !PT ;  /* 0x0000000209097212 */ /* 0x000fe200078e3cff */
[----:B------:R-:W-:Y:S06]  /*2d00*/  @P3 BRA `(.L_x_51) ;  /* 0xfffffffc002c3947 */ /* 0x000fec000383ffff */
[----:B------:R-:W-:Y:S01]  /*2d10*/  ULEA UR4, UR5, UR6, 0x3 ;  /* 0x0000000605047291 */ /* 0x000fe2000f8e18ff */
[----:B------:R-:W-:-:S08]  /*2d20*/  SHF.L.U32 R3, R12, 0x1f, RZ ;  /* 0x0000001f0c037819 */ /* 0x000fd000000006ff */
[----:B------:R-:W1:Y:S02]  /*2d30*/  SYNCS.PHASECHK.TRANS64 P0, [UR4+0xa0], R3 ;  /* 0x0000a003ff0075a7 */ /* 0x000e640008001004 */
[----:B-1----:R-:W-:Y:S05]  /*2d40*/  @P0 BRA `(.L_x_52) ;  /* 0x0000000000080947 */ /* 0x002fea0003800000 */
[----:B------:R-:W1:Y:S02]  /*2d50*/  SYNCS.PHASECHK.TRANS64.TRYWAIT P0, [UR4+0xa0], R3 ;  /* 0x0000a003ff0075a7 */ /* 0x000e640008001104 */
[----:B-1----:R-:W-:Y:S05]  /*2d60*/  @!P0 BRA `(.L_x_53) ;  /* 0x0000008c00048947 */ /* 0x002fea0003800000 */
.L_x_52:
[----:B------:R-:W-:-:S04]  /*2d70*/  UIADD3 UR7, UPT, UPT, UR5, 0x1, URZ ;  /* 0x0000000105077890 */ /* 0x000fc8000fffe0ff */
[----:B------:R-:W-:-:S04]  /*2d80*/  UISETP.NE.AND UP0, UPT, UR7, 0x2, UPT ;  /* 0x000000020700788c */ /* 0x000fc8000bf05270 */
[----:B------:R-:W-:Y:S02]  /*2d90*/  USEL UR8, URZ, 0x1, UP0 ;  /* 0x00000001ff087887 */ /* 0x000fe40008000000 */
[----:B------:R-:W-:-:S04]  /*2da0*/  USEL UR7, UR7, URZ, UP0 ;  /* 0x000000ff07077287 */ /* 0x000fc80008000000 */
[----:B------:R-:W-:Y:S01]  /*2db0*/  ULEA UR7, UR7, UR6, 0x3 ;  /* 0x0000000607077291 */ /* 0x000fe2000f8e18ff */
[----:B-1----:R-:W-:-:S04]  /*2dc0*/  LOP3.LUT R3, R12, UR8, RZ, 0x3c, !PT ;  /* 0x000000080c037c12 */ /* 0x002fc8000f8e3cff */
[----:B------:R-:W-:-:S04]  /*2dd0*/  SHF.L.U32 R0, R3, 0x1f, RZ ;  /* 0x0000001f03007819 */ /* 0x000fc800000006ff */
[----:B------:R-:W1:Y:S02]  /*2de0*/  SYNCS.PHASECHK.TRANS64 P0, [UR7+0xa0], R0 ;  /* 0x0000a000ff0075a7 */ /* 0x000e640008001007 */
[----:B-1----:R-:W-:Y:S05]  /*2df0*/  @P0 EXIT ;  /* 0x000000000000094d */ /* 0x002fea0003800000 */
[----:B------:R-:W-:Y:S02]  /*2e00*/  SHF.L.U32 R3, R3, 0x1f, RZ ;  /* 0x0000001f03037819 */ /* 0x000fe400000006ff */
[----:B------:R-:W-:-:S07]  /*2e10*/  MOV R0, UR7 ;  /* 0x0000000700007c02 */ /* 0x000fce0008000f00 */
.L_x_54:
[----:B-1----:R1:W2:Y:S02]  /*2e20*/  SYNCS.PHASECHK.TRANS64.TRYWAIT P0, [R0+URZ+0xa0], R3 ;  /* 0x0000a003000075a7 */ /* 0x0022a400080011ff */
[----:B--2---:R-:W-:Y:S05]  /*2e30*/  @!P0 NANOSLEEP.SYNCS 0x989680 ;  /* 0x009896800000895d */ /* 0x004fea0003900000 */
[----:B------:R-:W2:Y:S02]  /*2e40*/  @!P0 SYNCS.PHASECHK.TRANS64 P0, [R0+URZ+0xa0], R3 ;  /* 0x0000a003000085a7 */ /* 0x000ea400080010ff */
[----:B--2---:R-:W-:Y:S05]  /*2e50*/  @P0 EXIT ;  /* 0x000000000000094d */ /* 0x004fea0003800000 */
[----:B------:R-:W-:Y:S05]  /*2e60*/  BRA `(.L_x_54) ;  /* 0xfffffffc00ec7947 */ /* 0x000fea000383ffff */
.L_x_47:
[----:B------:R-:W-:Y:S05]  /*2e70*/  BRA.U UP4, `(.L_x_55) ;  /* 0x0000000d04407547 */ /* 0x000fea000b800000 */
[----:B------:R-:W1:Y:S01]  /*2e80*/  S2UR UR7, SR_CgaCtaId ;  /* 0x00000000000779c3 */ /* 0x000e620000008800 */
[----:B------:R-:W-:Y:S01]  /*2e90*/  UMOV UR4, 0x40 ;  /* 0x0000004000047882 */ /* 0x000fe20000000000 */
[----:B------:R-:W-:Y:S01]  /*2ea0*/  NOP ;  /* 0x0000000000007918 */ /* 0x000fe20000000000 */
[----:B------:R-:W-:Y:S01]  /*2eb0*/  UMOV UR6, 0x400 ;  /* 0x0000040000067882 */ /* 0x000fe20000000000 */
[----:B-1----:R-:W-:Y:S02]  /*2ec0*/  ULEA UR5, UR7, UR4, 0x18 ;  /* 0x0000000407057291 */ /* 0x002fe4000f8ec0ff */
[----:B------:R-:W-:-:S07]  /*2ed0*/  ULEA UR6, UR7, UR6, 0x18 ;  /* 0x0000000607067291 */ /* 0x000fce000f8ec0ff */
[----:B------:R-:W1:Y:S02]  /*2ee0*/  LDS.U8 R0, [UR5+0x1c] ;  /* 0x00001c05ff007984 */ /* 0x000e640008000000 */
[----:B-1----:R-:W-:-:S13]  /*2ef0*/  ISETP.NE.AND P0, PT, R0, RZ, PT ;  /* 0x000000ff0000720c */ /* 0x002fda0003f05270 */
[----:B------:R-:W-:Y:S05]  /*2f00*/  @P0 BRA `(.L_x_56) ;  /* 0x0000000000580947 */ /* 0x000fea0003800000 */
[----:B------:R-:W-:-:S13]  /*2f10*/  ELECT P0, URZ, PT ;  /* 0x0000000000ff782f */ /* 0x000fda0003800000 */
[----:B------:R-:W-:Y:S05]  /*2f20*/  @!P0 BRA `(.L_x_57) ;  /* 0x0000000000608947 */ /* 0x000fea0003800000 */
[----:B------:R-:W-:Y:S01]  /*2f30*/  UMOV UR4, 0x10 ;  /* 0x0000001000047882 */ /* 0x000fe20000000000 */
[----:B------:R-:W-:Y:S01]  /*2f40*/  HFMA2 R0, -RZ, RZ, 0, 5.9604644775390625e-08 ;  /* 0x00000001ff007431 */ /* 0x000fe200000001ff */
[----:B------:R-:W-:-:S03]  /*2f50*/  MOV R3, 0xffff ;  /* 0x0000ffff00037802 */ /* 0x000fc60000000f00 */
[----:B------:R-:W-:Y:S04]  /*2f60*/  DEPBAR.LE SB1, 0x36 ;  /* 0x00009d800000791a */ /* 0x000fe80000000000 */
[----:B------:R-:W1:Y:S02]  /*2f70*/  UTCATOMSWS.FIND_AND_SET.ALIGN UP0, UR4, UR4 ;  /* 0x00000004000475e3 */ /* 0x000e640008000800 */
[----:B-1----:R-:W-:Y:S01]  /*2f80*/  MOV R4, UR4 ;  /* 0x0000000400047c02 */ /* 0x002fe20008000f00 */
[----:B------:R-:W-:Y:S06]  /*2f90*/  BRA.U UP0, `(.L_x_58) ;  /* 0x0000000100187547 */ /* 0x000fec000b800000 */
.L_x_59:
[----:B------:R-:W-:Y:S05]  /*2fa0*/  NANOSLEEP 0x64 ;  /* 0x000000640000795d */ /* 0x000fea0003800000 */
[----:B------:R-:W-:-:S05]  /*2fb0*/  UMOV UR4, 0x10 ;  /* 0x0000001000047882 */ /* 0x000fca0000000000 */
[----:B------:R-:W-:Y:S04]  /*2fc0*/  DEPBAR.LE SB1, 0x36 ;  /* 0x00009d800000791a */ /* 0x000fe80000000000 */
[----:B------:R-:W1:Y:S02]  /*2fd0*/  UTCATOMSWS.FIND_AND_SET.ALIGN UP0, UR4, UR4 ;  /* 0x00000004000475e3 */ /* 0x000e640008000800 */
[----:B-1----:R-:W-:Y:S01]  /*2fe0*/  MOV R4, UR4 ;  /* 0x0000000400047c02 */ /* 0x002fe20008000f00 */
[----:B------:R-:W-:Y:S05]  /*2ff0*/  BRA.U !UP0, `(.L_x_59) ;  /* 0xfffffffd08e87547 */ /* 0x000fea000b83ffff */
.L_x_58:
[-C--:B------:R-:W-:Y:S02]  /*3000*/  SHF.L.U32 R3, R3, R4.reuse, RZ ;  /* 0x0000000403037219 */ /* 0x080fe400000006ff */
[----:B------:R-:W-:Y:S01]  /*3010*/  SHF.L.U32 R0, R0, R4, RZ ;  /* 0x0000000400007219 */ /* 0x000fe200000006ff */
[----:B------:R-:W-:Y:S02]  /*3020*/  IMAD.SHL.U32 R4, R4, 0x20, RZ ;  /* 0x0000002004047824 */ /* 0x000fe400078e00ff */
[----:B------:R1:W-:Y:S04]  /*3030*/  ATOMS.OR RZ, [UR5+0x14], R3 ;  /* 0x00001403ffff798c */ /* 0x0003e8000b000005 */
[----:B------:R1:W-:Y:S04]  /*3040*/  ATOMS.OR RZ, [UR5+0x18], R0 ;  /* 0x00001800ffff798c */ /* 0x0003e8000b000005 */
[----:B------:R1:W-:Y:S01]  /*3050*/  STS [UR6+0x120], R4 ;  /* 0x00012004ff007988 */ /* 0x0003e20008000806 */
[----:B------:R-:W-:Y:S05]  /*3060*/  BRA `(.L_x_57) ;  /* 0x0000000000107947 */ /* 0x000fea0003800000 */
.L_x_56:
[----:B------:R-:W-:Y:S02]  /*3070*/  MOV R0, 0xffffffff ;  /* 0xffffffff00007802 */ /* 0x000fe40000000f00 */
[----:B------:R-:W-:-:S03]  /*3080*/  MOV R4, 0x30b0 ;  /* 0x000030b000047802 */ /* 0x000fc60000000f00 */
[----:B------:R1:W-:Y:S04]  /*3090*/  STS [UR6+0x120], R0 ;  /* 0x00012000ff007988 */ /* 0x0003e80008000806 */
[----:B-1---5:R-:W-:Y:S05]  /*30a0*/  CALL.REL.NOINC `($__internal_1_$__cuda_sm10x_tcgen05_guardrail_trap_phase_invalid_during_alloc) ;  /* 0x0000009000187944 */ /* 0x022fea0003c00000 */
.L_x_57:
[----:B------:R-:W-:Y:S05]  /*30b0*/  WARPSYNC.ALL ;  /* 0x0000000000007948 */ /* 0x000fea0003800000 */
[----:B------:R-:W2:Y:S01]  /*30c0*/  S2UR UR4, SR_CgaCtaId ;  /* 0x00000000000479c3 */ /* 0x000ea20000008800 */
[----:B------:R-:W-:Y:S01]  /*30d0*/  UMOV UR17, 0x400 ;  /* 0x0000040000117882 */ /* 0x000fe20000000000 */
[----:B------:R-:W-:-:S06]  /*30e0*/  NOP ;  /* 0x0000000000007918 */ /* 0x000fcc0000000000 */
[----:B------:R-:W-:Y:S06]  /*30f0*/  BAR.ARV 0x6, 0xa0 ;  /* 0x0182800000007b1d */ /* 0x000fec0000002000 */
[----:B------:R-:W3:Y:S01]  /*3100*/  LDCU UR5, c[0x0][0x38c] ;  /* 0x00007180ff0577ac */ /* 0x000ee20008000800 */
[----:B------:R-:W-:Y:S01]  /*3110*/  LOP3.LUT R2, R2, 0xffff, RZ, 0xc0, !PT ;  /* 0x0000ffff02027812 */ /* 0x000fe200078ec0ff */
[----:B------:R-:W-:Y:S01]  /*3120*/  IMAD.MOV.U32 R11, RZ, RZ, 0x1 ;  /* 0x00000001ff0b7424 */ /* 0x000fe200078e00ff */
[----:B------:R-:W-:Y:S01]  /*3130*/  CS2R R8, SRZ ;  /* 0x0000000000087805 */ /* 0x000fe2000001ff00 */
[----:B------:R-:W4:Y:S01]  /*3140*/  LDCU UR8, c[0x0][0x38c] ;  /* 0x00007180ff0877ac */ /* 0x000f220008000800 */
[----:B------:R-:W-:Y:S01]  /*3150*/  R2UR UR19, R2 ;  /* 0x00000000021372ca */ /* 0x000fe200000e0000 */
[----:B------:R-:W-:Y:S01]  /*3160*/  IMAD.MOV.U32 R10, RZ, RZ, RZ ;  /* 0x000000ffff0a7224 */ /* 0x000fe200078e00ff */
[----:B------:R-:W-:Y:S01]  /*3170*/  UMOV UR23, URZ ;  /* 0x000000ff00177c82 */ /* 0x000fe20008000000 */
[----:B------:R-:W-:Y:S01]  /*3180*/  UMOV UR14, URZ ;  /* 0x000000ff000e7c82 */ /* 0x000fe20008000000 */
[----:B--2---:R-:W-:Y:S01]  /*3190*/  ULEA UR17, UR4, UR17, 0x18 ;  /* 0x0000001104117291 */ /* 0x004fe2000f8ec0ff */
[----:B------:R-:W-:Y:S01]  /*31a0*/  UMOV UR26, 0x0 ;  /* 0x00000000001a7882 */ /* 0x000fe20000000000 */
[----:B------:R-:W-:-:S02]  /*31b0*/  UMOV UR27, 0x8400490 ;  /* 0x08400490001b7882 */ /* 0x000fc40000000000 */
[----:B------:R-:W-:Y:S02]  /*31c0*/  UIADD3 UR6, UPT, UPT, UR17, 0xc400, URZ ;  /* 0x0000c40011067890 */ /* 0x000fe4000fffe0ff */
[----:B------:R-:W-:Y:S02]  /*31d0*/  UIADD3 UR7, UPT, UPT, UR17, 0x14400, URZ ;  /* 0x0001440011077890 */ /* 0x000fe4000fffe0ff */
[----:B---3--:R-:W-:Y:S01]  /*31e0*/  UIADD3 UR5, UPT, UPT, UR5, 0x3f, URZ ;  /* 0x0000003f05057890 */ /* 0x008fe2000fffe0ff */
[----:B-1----:R-:W1:Y:S01]  /*31f0*/  LDS R0, [UR17+0x120] ;  /* 0x00012011ff007984 */ /* 0x002e620008000800 */
[----:B------:R-:W-:Y:S02]  /*3200*/  USHF.R.U32.HI UR6, URZ, 0x4, UR6 ;  /* 0x00000004ff067899 */ /* 0x000fe40008011606 */
[----:B------:R-:W-:Y:S02]  /*3210*/  USHF.R.S32.HI UR4, URZ, 0x1f, UR5 ;  /* 0x0000001fff047899 */ /* 0x000fe40008011405 */
[----:B------:R-:W-:-:S02]  /*3220*/  ULOP3.LUT UR6, UR6, 0x3fff, URZ, 0xc0, !UPT ;  /* 0x00003fff06067892 */ /* 0x000fc4000f8ec0ff */
[----:B------:R-:W-:Y:S02]  /*3230*/  ULEA.HI UR4, UR4, UR5, URZ, 0x6 ;  /* 0x0000000504047291 */ /* 0x000fe4000f8f30ff */
[----:B------:R-:W-:Y:S02]  /*3240*/  USHF.R.U32.HI UR5, URZ, 0x4, UR7 ;  /* 0x00000004ff057899 */ /* 0x000fe40008011607 */
[----:B------:R-:W-:Y:S02]  /*3250*/  USHF.R.S32.HI UR28, URZ, 0x6, UR4 ;  /* 0x00000006ff1c7899 */ /* 0x000fe40008011404 */
[----:B------:R-:W-:Y:S02]  /*3260*/  ULOP3.LUT UR5, UR5, 0x3fff, URZ, 0xc0, !UPT ;  /* 0x00003fff05057892 */ /* 0x000fe4000f8ec0ff */
[----:B------:R-:W-:Y:S02]  /*3270*/  UISETP.LT.AND UP0, UPT, UR28, 0x1, UPT ;  /* 0x000000011c00788c */ /* 0x000fe4000bf01270 */
[----:B------:R-:W-:-:S02]  /*3280*/  ULOP3.LUT UR20, UR6, 0x10000, URZ, 0xfc, !UPT ;  /* 0x0001000006147892 */ /* 0x000fc4000f8efcff */
[----:B------:R-:W-:Y:S02]  /*3290*/  USEL UR29, UR28, 0x1, !UP0 ;  /* 0x000000011c1d7887 */ /* 0x000fe4000c000000 */
[----:B------:R-:W-:Y:S02]  /*32a0*/  ULOP3.LUT UR21, UR5, 0x10000, URZ, 0xfc, !UPT ;  /* 0x0001000005157892 */ /* 0x000fe4000f8efcff */
[----:B------:R-:W-:Y:S02]  /*32b0*/  UIADD3 UR29, UPT, UPT, -UR29, URZ, URZ ;  /* 0x000000ff1d1d7290 */ /* 0x000fe4000fffe1ff */
[----:B----4-:R-:W-:Y:S01]  /*32c0*/  UISETP.GE.AND UP4, UPT, UR8, 0x1, UPT ;  /* 0x000000010800788c */ /* 0x010fe2000bf86270 */
[----:B------:R-:W-:Y:S01]  /*32d0*/  UMOV UR24, 0x0 ;  /* 0x0000000000187882 */ /* 0x000fe20000000000 */
[----:B------:R-:W-:Y:S01]  /*32e0*/  UMOV UR25, 0x8400490 ;  /* 0x0840049000197882 */ /* 0x000fe20000000000 */
[----:B-1----:R-:W-:-:S15]  /*32f0*/  R2UR UR30, R0 ;  /* 0x00000000001e72ca */ /* 0x002fde00000e0000 */
.L_x_66:
[----:B------:R-:W-:Y:S02]  /*3300*/  LEA R0, R10, UR17, 0x3 ;  /* 0x000000110a007c11 */ /* 0x000fe4000f8e18ff */
[----:B------:R-:W-:Y:S02]  /*3310*/  SHF.L.U32 R5, R9, 0x1f, RZ ;  /* 0x0000001f09057819 */ /* 0x000fe400000006ff */
[----:B------:R-:W-:Y:S01]  /*3320*/  PLOP3.LUT P0, PT, PT, PT, UP4, 0x80, 0x8 ;  /* 0x000000000008781c */ /* 0x000fe20003f0f048 */
[----:B------:R-:W-:Y:S01]  /*3330*/  VIADD R3, R0, 0xa0 ;  /* 0x000000a000037836 */ /* 0x000fe20000000000 */
[----:B-1----:R-:W1:Y:S02]  /*3340*/  SYNCS.PHASECHK.TRANS64.TRYWAIT P1, [R0+URZ+0x90], R5 ;  /* 0x00009005000075a7 */ /* 0x002e6400080211ff */
[----:B-1-3--:R-:W-:Y:S09]  /*3350*/  @!P1 BRA `(.L_x_60) ;  /* 0x0000008400a09947 */ /* 0x00aff20003800000 */
.L_x_148:
[----:B------:R-:W-:Y:S01]  /*3360*/  LEA R4, R10, UR17, 0x4 ;  /* 0x000000110a047c11 */ /* 0x000fe2000f8e20ff */
[----:B------:R-:W-:Y:S01]  /*3370*/  @UP4 ULEA UR4, UR14, UR17, 0x3 ;  /* 0x000000110e044291 */ /* 0x000fe2000f8e18ff */
[----:B------:R-:W-:Y:S01]  /*3380*/  PLOP3.LUT P2, PT, PT, PT, PT, 0x80, 0x8 ;  /* 0x000000000008781c */ /* 0x000fe20003f4f070 */
[----:B------:R-:W-:Y:S01]  /*3390*/  ULEA UR22, UR23, UR17, 0x3 ;  /* 0x0000001117167291 */ /* 0x000fe2000f8e18ff */
[----:B------:R-:W-:Y:S01]  /*33a0*/  PRMT R3, RZ, 0x654, R3 ;  /* 0x00000654ff037816 */ /* 0x000fe20000000003 */
[----:B------:R-:W-:Y:S01]  /*33b0*/  ULEA UR18, UR23, UR30, 0x8 ;  /* 0x0000001e17127291 */ /* 0x000fe2000f8e40ff */
[----:B-1----:R-:W1:Y:S01]  /*33c0*/  LDS.128 R4, [R4+0x100] ;  /* 0x0001000004047984 */ /* 0x002e620000000c00 */
[----:B------:R-:W-:Y:S02]  /*33d0*/  @P0 SHF.L.U32 R2, R8, 0x1f, RZ ;  /* 0x0000001f08020819 */ /* 0x000fe400000006ff */
[----:B------:R-:W-:Y:S01]  /*33e0*/  SHF.L.U32 R0, R11, 0x1f, RZ ;  /* 0x0000001f0b007819 */ /* 0x000fe200000006ff */
[----:B------:R-:W-:Y:S01]  /*33f0*/  @!PT LDS RZ, [RZ] ;  /* 0x00000000fffff984 */ /* 0x000fe20000000800 */
[----:B------:R-:W-:Y:S01]  /*3400*/  @!PT LDS RZ, [RZ] ;  /* 0x00000000fffff984 */ /* 0x000fe20000000800 */
[----:B------:R-:W-:Y:S01]  /*3410*/  @!PT LDS RZ, [RZ] ;  /* 0x00000000fffff984 */ /* 0x000fe20000000800 */
[----:B------:R-:W-:Y:S01]  /*3420*/  @!PT LDS RZ, [RZ] ;  /* 0x00000000fffff984 */ /* 0x000fe20000000800 */
[----:B------:R2:W-:Y:S06]  /*3430*/  MEMBAR.ALL.CTA ;  /* 0x0000000000007992 */ /* 0x0005ec0000008000 */
[----:B--2---:R-:W2:Y:S02]  /*3440*/  FENCE.VIEW.ASYNC.S ;  /* 0x00000000000073c6 */ /* 0x004ea40000000000 */
[----:B--2---:R2:W-:Y:S01]  /*3450*/  SYNCS.ARRIVE.TRANS64.RED.A1T0 RZ, [R3+URZ], RZ ;  /* 0x000000ff03ff79a7 */ /* 0x0045e200081004ff */
[----:B------:R2:W3:Y:S01]  /*3460*/  @P0 SYNCS.PHASECHK.TRANS64.TRYWAIT P2, [UR4], R2 ;  /* 0x00000002ff0005a7 */ /* 0x0004e20008041104 */
[----:B-1----:R-:W-:Y:S01]  /*3470*/  LOP3.LUT P1, RZ, R6, 0x1, RZ, 0xc0, !PT ;  /* 0x0000000106ff7812 */ /* 0x002fe2000782c0ff */
[----:B------:R-:W1:Y:S02]  /*3480*/  SYNCS.PHASECHK.TRANS64.TRYWAIT P0, [UR22+0xc0], R0 ;  /* 0x0000c000ff0075a7 */ /* 0x000e640008001116 */
[----:B-123--:R-:W-:Y:S10]  /*3490*/  @!P0 BRA `(.L_x_61) ;  /* 0x0000008400648947 */ /* 0x00eff40003800000 */
.L_x_150:
[----:B------:R-:W-:Y:S01]  /*34a0*/  IADD3 R10, PT, PT, R10, 0x1, RZ ;  /* 0x000000010a0a7810 */ /* 0x000fe20007ffe0ff */
[----:B------:R-:W-:Y:S06]  /*34b0*/  BRA.U !UP4, `(.L_x_62) ;  /* 0x000000010c987547 */ /* 0x000fec000b800000 */
[----:B------:R-:W-:Y:S01]  /*34c0*/  UPLOP3.LUT UP2, UPT, UPT, UPT, UPT, 0x40, 0x4 ;  /* 0x000000000004789c */ /* 0x000fe20003f4e870 */
[----:B------:R-:W-:Y:S01]  /*34d0*/  UMOV UR16, UR29 ;  /* 0x0000001d00107c82 */ /* 0x000fe20008000000 */
[----:B------:R-:W-:Y:S01]  /*34e0*/  UMOV UR15, UR28 ;  /* 0x0000001c000f7c82 */ /* 0x000fe20008000000 */
[----:B------:R-:W-:-:S08]  /*34f0*/  UMOV UR6, UR14 ;  /* 0x0000000e00067c82 */ /* 0x000fd00008000000 */
.L_x_65:
[----:B------:R-:W-:Y:S02]  /*3500*/  UIADD3 UR16, UPT, UPT, UR16, 0x1, URZ ;  /* 0x0000000110107890 */ /* 0x000fe4000fffe0ff */
[----:B--2---:R-:W-:Y:S02]  /*3510*/  ULEA UR5, UR6, UR17, 0x3 ;  /* 0x0000001106057291 */ /* 0x004fe4000f8e18ff */
[----:B------:R-:W-:Y:S01]  /*3520*/  UISETP.NE.AND UP3, UPT, UR16, URZ, UPT ;  /* 0x000000ff1000728c */ /* 0x000fe2000bf65270 */
[----:B---3--:R-:W-:Y:S10]  /*3530*/  @P2 BRA `(.L_x_63) ;  /* 0x00000000000c2947 */ /* 0x008ff40003800000 */
[----:B-1----:R-:W-:Y:S04]  /*3540*/  SHF.L.U32 R3, R8, 0x1f, RZ ;  /* 0x0000001f08037819 */ /* 0x002fe800000006ff */
[----:B------:R-:W1:Y:S02]  /*3550*/  SYNCS.PHASECHK.TRANS64.TRYWAIT P0, [UR5], R3 ;  /* 0x00000003ff0075a7 */ /* 0x000e640008001105 */
[----:B-1----:R-:W-:Y:S05]  /*3560*/  @!P0 BRA `(.L_x_64) ;  /* 0x0000008400488947 */ /* 0x002fea0003800000 */
.L_x_63:
[----:B------:R-:W-:Y:S01]  /*3570*/  UISETP.NE.AND UP0, UPT, UR15, 0x1, UPT ;  /* 0x000000010f00788c */ /* 0x000fe2000bf05270 */
[----:B------:R-:W-:Y:S01]  /*3580*/  PLOP3.LUT P2, PT, PT, PT, PT, 0x80, 0x8 ;  /* 0x000000000008781c */ /* 0x000fe20003f4f070 */
[----:B------:R-:W-:Y:S02]  /*3590*/  UIADD3 UR4, UPT, UPT, UR6, 0x1, URZ ;  /* 0x0000000106047890 */ /* 0x000fe4000fffe0ff */
[----:B------:R-:W-:Y:S02]  /*35a0*/  ULEA UR12, UR6, UR21, 0xa ;  /* 0x00000015060c7291 */ /* 0x000fe4000f8e50ff */
[----:B------:R-:W-:Y:S01]  /*35b0*/  UISETP.NE.AND UP1, UPT, UR4, 0x4, UPT ;  /* 0x000000040400788c */ /* 0x000fe2000bf25270 */
[----:B------:R-:W-:Y:S01]  /*35c0*/  PLOP3.LUT P0, PT, PT, PT, UP0, 0x80, 0x8 ;  /* 0x000000000008781c */ /* 0x000fe20003f0f008 */
[----:B------:R-:W-:Y:S02]  /*35d0*/  UIADD3 UR10, UPT, UPT, UR12, 0x2, URZ ;  /* 0x000000020c0a7890 */ /* 0x000fe4000fffe0ff */
[----:B------:R-:W-:Y:S02]  /*35e0*/  USEL UR7, URZ, 0x1, UP1 ;  /* 0x00000001ff077887 */ /* 0x000fe40008800000 */
[----:B------:R-:W-:Y:S02]  /*35f0*/  USEL UR14, UR4, URZ, UP1 ;  /* 0x000000ff040e7287 */ /* 0x000fe40008800000 */
[----:B------:R-:W-:Y:S02]  /*3600*/  UIADD3 UR15, UPT, UPT, UR15, -0x1, URZ ;  /* 0xffffffff0f0f7890 */ /* 0x000fe4000fffe0ff */
[----:B------:R-:W-:Y:S01]  /*3610*/  @UP0 ULEA UR4, UR14, UR17, 0x3 ;  /* 0x000000110e040291 */ /* 0x000fe2000f8e18ff */
[----:B------:R-:W-:Y:S01]  /*3620*/  LOP3.LUT R8, R8, UR7, RZ, 0x3c, !PT ;  /* 0x0000000708087c12 */ /* 0x000fe2000f8e3cff */
[----:B------:R-:W-:Y:S01]  /*3630*/  UIADD3 UR7, UPT, UPT, UR5, 0x20, URZ ;  /* 0x0000002005077890 */ /* 0x000fe2000fffe0ff */
[----:B------:R-:W-:Y:S02]  /*3640*/  UMOV UR13, 0x80004020 ;  /* 0x80004020000d7882 */ /* 0x000fe40000000000 */
[----:B-1----:R-:W-:Y:S01]  /*3650*/  @P0 SHF.L.U32 R0, R8, 0x1f, RZ ;  /* 0x0000001f08000819 */ /* 0x002fe200000006ff */
[----:B------:R-:W-:Y:S01]  /*3660*/  UMOV UR5, 0x80004020 ;  /* 0x8000402000057882 */ /* 0x000fe20000000000 */
[----:B------:R-:W-:Y:S01]  /*3670*/  UMOV UR11, 0x80004020 ;  /* 0x80004020000b7882 */ /* 0x000fe20000000000 */
[----:B------:R-:W-:Y:S01]  /*3680*/  UMOV UR9, 0x80004020 ;  /* 0x8000402000097882 */ /* 0x000fe20000000000 */
[----:B------:R2:W3:Y:S01]  /*3690*/  @P0 SYNCS.PHASECHK.TRANS64.TRYWAIT P2, [UR4], R0 ;  /* 0x00000000ff0005a7 */ /* 0x0004e20008041104 */
[----:B------:R-:W-:Y:S03]  /*36a0*/  ULEA UR4, UR6, UR20, 0x9 ;  /* 0x0000001406047291 */ /* 0x000fe6000f8e48ff */
[----:B------:R-:W-:Y:S01]  /*36b0*/  UMOV UR6, UR14 ;  /* 0x0000000e00067c82 */ /* 0x000fe20008000000 */
[----:B------:R-:W-:Y:S05]  /*36c0*/  UIADD3 UR8, UPT, UPT, UR4, 0x2, URZ ;  /* 0x0000000204087890 */ /* 0x000fea000fffe0ff */
[----:B------:R2:W-:Y:S01]  /*36d0*/  UTCQMMA gdesc[UR4], gdesc[UR12], tmem[UR18], tmem[UR26], idesc[UR27], UP2 ;  /* 0x00ff1a0c040075ea */ /* 0x0005e20009000312 */
[----:B------:R-:W-:Y:S03]  /*36e0*/  UPLOP3.LUT UP2, UPT, UPT, UPT, UPT, 0x80, 0x8 ;  /* 0x000000000008789c */ /* 0x000fe60003f4f070 */
[----:B------:R2:W-:Y:S01]  /*36f0*/  UTCQMMA gdesc[UR8], gdesc[UR10], tmem[UR18], tmem[UR24], idesc[UR25], UPT ;  /* 0x00ff180a080075ea */ /* 0x0005e2000b800312 */
[----:B------:R2:W-:Y:S01]  /*3700*/  UTCBAR.MULTICAST [UR7], URZ, UR19 ;  /* 0x000000ff070073e9 */ /* 0x0005e20008000813 */
[----:B------:R-:W-:Y:S06]  /*3710*/  BRA.U UP3, `(.L_x_65) ;  /* 0xfffffffd03787547 */ /* 0x000fec000b83ffff */
.L_x_62:
[----:B--2---:R-:W-:Y:S01]  /*3720*/  UIADD3 UR4, UPT, UPT, UR23, 0x1, URZ ;  /* 0x0000000117047890 */ /* 0x004fe2000fffe0ff */
[C---:B------:R-:W-:Y:S01]  /*3730*/  ISETP.NE.AND P0, PT, R10.reuse, 0x2, PT ;  /* 0x000000020a00780c */ /* 0x040fe20003f05270 */
[----:B------:R-:W-:Y:S02]  /*3740*/  UIADD3 UR5, UPT, UPT, UR22, 0xb0, URZ ;  /* 0x000000b016057890 */ /* 0x000fe4000fffe0ff */
[----:B------:R-:W-:Y:S01]  /*3750*/  UISETP.NE.AND UP0, UPT, UR4, 0x2, UPT ;  /* 0x000000020400788c */ /* 0x000fe2000bf05270 */
[----:B-1----:R-:W-:Y:S02]  /*3760*/  SEL R0, RZ, 0x1, P0 ;  /* 0x00000001ff007807 */ /* 0x002fe40000000000 */
[----:B------:R-:W-:Y:S01]  /*3770*/  SEL R10, R10, RZ, P0 ;  /* 0x000000ff0a0a7207 */ /* 0x000fe20000000000 */
[----:B------:R-:W-:Y:S01]  /*3780*/  USEL UR6, URZ, 0x1, UP0 ;  /* 0x00000001ff067887 */ /* 0x000fe20008000000 */
[----:B------:R-:W-:Y:S01]  /*3790*/  LOP3.LUT R9, R9, R0, RZ, 0x3c, !PT ;  /* 0x0000000009097212 */ /* 0x000fe200078e3cff */
[----:B------:R-:W-:Y:S01]  /*37a0*/  USEL UR23, UR4, URZ, UP0 ;  /* 0x000000ff04177287 */ /* 0x000fe20008000000 */
[----:B------:R1:W-:Y:S03]  /*37b0*/  UTCBAR [UR5], URZ ;  /* 0x000000ff050073e9 */ /* 0x0003e600080000ff */
[----:B------:R-:W-:Y:S01]  /*37c0*/  LOP3.LUT R11, R11, UR6, RZ, 0x3c, !PT ;  /* 0x000000060b0b7c12 */ /* 0x000fe2000f8e3cff */
[----:B------:R-:W-:Y:S07]  /*37d0*/  @P1 BRA `(.L_x_66) ;  /* 0xfffffff800c81947 */ /* 0x000fee000383ffff */
[----:B------:R-:W2:Y:S01]  /*37e0*/  S2UR UR7, SR_CgaCtaId ;  /* 0x00000000000779c3 */ /* 0x000ea20000008800 */
[----:B------:R-:W-:Y:S01]  /*37f0*/  ELECT P0, URZ, PT ;  /* 0x0000000000ff782f */ /* 0x000fe20003800000 */
[----:B------:R-:W-:Y:S01]  /*3800*/  IMAD.MOV.U32 R0, RZ, RZ, 0x1 ;  /* 0x00000001ff007424 */ /* 0x000fe200078e00ff */
[----:B------:R-:W-:Y:S01]  /*3810*/  UIADD3 UR17, UPT, UPT, UR17, 0xc0, URZ ;  /* 0x000000c011117890 */ /* 0x000fe2000fffe0ff */
[----:B------:R-:W-:Y:S01]  /*3820*/  SHF.L.U32 R3, R11, 0x1f, RZ ;  /* 0x0000001f0b037819 */ /* 0x000fe200000006ff */
[----:B------:R-:W-:-:S03]  /*3830*/  UMOV UR4, 0x40 ;  /* 0x0000004000047882 */ /* 0x000fc60000000000 */
[----:B------:R-:W-:Y:S01]  /*3840*/  UVIRTCOUNT.DEALLOC.SMPOOL 0x80 ;  /* 0x000000800000784c */ /* 0x000fe20000000000 */
[----:B--2---:R-:W-:Y:S02]  /*3850*/  ULEA UR7, UR7, UR4, 0x18 ;  /* 0x0000000407077291 */ /* 0x004fe4000f8ec0ff */
[----:B------:R-:W-:-:S07]  /*3860*/  ULEA UR4, UR23, UR17, 0x3 ;  /* 0x0000001117047291 */ /* 0x000fce000f8e18ff */
[----:B------:R2:W-:Y:S02]  /*3870*/  @P0 STS.U8 [UR7+0x1c], R0 ;  /* 0x00001c00ff000988 */ /* 0x0005e40008000007 */
[----:B------:R-:W4:Y:S02]  /*3880*/  SYNCS.PHASECHK.TRANS64.TRYWAIT P0, [UR4], R3 ;  /* 0x00000003ff0075a7 */ /* 0x000f240008001104 */
[----:B--2-4-:R-:W-:Y:S05]  /*3890*/  @!P0 BRA `(.L_x_67) ;  /* 0x0000008000948947 */ /* 0x014fea0003800000 */
.L_x_153:
[----:B------:R-:W-:-:S04]  /*38a0*/  UIADD3 UR4, UPT, UPT, UR23, 0x1, URZ ;  /* 0x0000000117047890 */ /* 0x000fc8000fffe0ff */
[----:B------:R-:W-:-:S04]  /*38b0*/  UISETP.NE.AND UP0, UPT, UR4, 0x2, UPT ;  /* 0x000000020400788c */ /* 0x000fc8000bf05270 */
[----:B-1----:R-:W-:Y:S02]  /*38c0*/  USEL UR5, URZ, 0x1, UP0 ;  /* 0x00000001ff057887 */ /* 0x002fe40008000000 */
[----:B------:R-:W-:-:S04]  /*38d0*/  USEL UR4, UR4, URZ, UP0 ;  /* 0x000000ff04047287 */ /* 0x000fc80008000000 */
[----:B------:R-:W-:Y:S01]  /*38e0*/  ULEA UR4, UR4, UR17, 0x3 ;  /* 0x0000001104047291 */ /* 0x000fe2000f8e18ff */
[----:B--2---:R-:W-:-:S04]  /*38f0*/  LOP3.LUT R3, R11, UR5, RZ, 0x3c, !PT ;  /* 0x000000050b037c12 */ /* 0x004fc8000f8e3cff */
[----:B------:R-:W-:-:S04]  /*3900*/  SHF.L.U32 R3, R3, 0x1f, RZ ;  /* 0x0000001f03037819 */ /* 0x000fc800000006ff */
[----:B------:R-:W1:Y:S02]  /*3910*/  SYNCS.PHASECHK.TRANS64.TRYWAIT P0, [UR4], R3 ;  /* 0x00000003ff0075a7 */ /* 0x000e640008001104 */
[----:B-1----:R-:W-:Y:S05]  /*3920*/  @!P0 BRA `(.L_x_68) ;  /* 0x0000008000888947 */ /* 0x002fea0003800000 */
.L_x_155:
[----:B------:R-:W-:Y:S01]  /*3930*/  NOP ;  /* 0x0000000000007918 */ /* 0x000fe20000000000 */
[----:B-1----:R-:W1:Y:S01]  /*3940*/  LDS R0, [UR7+0x14] ;  /* 0x00001407ff007984 */ /* 0x002e620008000800 */
[----:B------:R-:W-:Y:S01]  /*3950*/  ULOP3.LUT UR4, UR30, 0xffff, URZ, 0xc0, !UPT ;  /* 0x0000ffff1e047892 */ /* 0x000fe2000f8ec0ff */
[----:B------:R-:W-:Y:S01]  /*3960*/  UMOV UR5, 0xffff ;  /* 0x0000ffff00057882 */ /* 0x000fe20000000000 */
[----:B------:R-:W-:Y:S02]  /*3970*/  UMOV UR6, 0x1 ;  /* 0x0000000100067882 */ /* 0x000fe40000000000 */
[----:B------:R-:W-:-:S04]  /*3980*/  USHF.R.U32.HI UR4, URZ, 0x5, UR4 ;  /* 0x00000005ff047899 */ /* 0x000fc80008011604 */
[----:B------:R-:W-:Y:S02]  /*3990*/  USHF.L.U32 UR5, UR5, UR4, URZ ;  /* 0x0000000405057299 */ /* 0x000fe400080006ff */
[----:B------:R-:W-:-:S04]  /*39a0*/  USHF.L.U32 UR4, UR6, UR4, URZ ;  /* 0x0000000406047299 */ /* 0x000fc800080006ff */
[----:B-1----:R-:W-:-:S04]  /*39b0*/  LOP3.LUT R0, R0, UR5, RZ, 0xc0, !PT ;  /* 0x0000000500007c12 */ /* 0x002fc8000f8ec0ff */
[----:B------:R-:W-:-:S13]  /*39c0*/  ISETP.NE.AND P0, PT, R0, UR5, PT ;  /* 0x0000000500007c0c */ /* 0x000fda000bf05270 */
[----:B------:R-:W-:Y:S05]  /*39d0*/  @P0 BRA `(.L_x_69) ;  /* 0x0000000000580947 */ /* 0x000fea0003800000 */
[----:B------:R-:W1:Y:S02]  /*39e0*/  LDS R0, [UR7+0x18] ;  /* 0x00001807ff007984 */ /* 0x000e640008000800 */
[----:B-1----:R-:W-:-:S04]  /*39f0*/  LOP3.LUT R0, R0, UR4, RZ, 0xc0, !PT ;  /* 0x0000000400007c12 */ /* 0x002fc8000f8ec0ff */
[----:B------:R-:W-:-:S13]  /*3a00*/  ISETP.NE.AND P0, PT, R0, UR4, PT ;  /* 0x0000000400007c0c */ /* 0x000fda000bf05270 */
[----:B------:R-:W-:Y:S05]  /*3a10*/  @P0 BRA `(.L_x_70) ;  /* 0x00000000003c0947 */ /* 0x000fea0003800000 */
[----:B------:R-:W1:Y:S01]  /*3a20*/  S2R R2, SR_LANEID ;  /* 0x0000000000027919 */ /* 0x000e620000000000 */
[----:B------:R-:W-:Y:S01]  /*3a30*/  ULOP3.LUT UR5, URZ, UR5, URZ, 0x33, !UPT ;  /* 0x00000005ff057292 */ /* 0x000fe2000f8e33ff */
[----:B------:R-:W-:Y:S01]  /*3a40*/  LOP3.LUT R4, RZ, UR4, RZ, 0x33, !PT ;  /* 0x00000004ff047c12 */ /* 0x000fe2000f8e33ff */
[----:B------:R-:W-:Y:S02]  /*3a50*/  VOTEU.ANY UR4, UPT, PT ;  /* 0x0000000000047886 */ /* 0x000fe400038e0100 */
[----:B------:R-:W-:Y:S01]  /*3a60*/  UFLO.U32 UR4, UR4 ;  /* 0x00000004000472bd */ /* 0x000fe200080e0000 */
[----:B------:R-:W2:Y:S01]  /*3a70*/  REDUX UR6, R4 ;  /* 0x00000000040673c4 */ /* 0x000ea20000000000 */
[----:B------:R-:W-:-:S06]  /*3a80*/  IMAD.U32 R0, RZ, RZ, UR5 ;  /* 0x00000005ff007e24 */ /* 0x000fcc000f8e00ff */
[----:B------:R4:W-:Y:S01]  /*3a90*/  UTCATOMSWS.AND URZ, UR5 ;  /* 0x0000000500ff79e3 */ /* 0x0009e20008000000 */
[----:B------:R-:W3:Y:S01]  /*3aa0*/  REDUX UR8, R0 ;  /* 0x00000000000873c4 */ /* 0x000ee20000000000 */
[----:B-1----:R-:W-:Y:S01]  /*3ab0*/  ISETP.EQ.U32.AND P0, PT, R2, UR4, PT ;  /* 0x0000000402007c0c */ /* 0x002fe2000bf02070 */
[----:B--2---:R-:W-:Y:S01]  /*3ac0*/  IMAD.U32 R2, RZ, RZ, UR6 ;  /* 0x00000006ff027e24 */ /* 0x004fe2000f8e00ff */
[----:B---3--:R-:W-:-:S11]  /*3ad0*/  MOV R3, UR8 ;  /* 0x0000000800037c02 */ /* 0x008fd60008000f00 */
[----:B------:R4:W-:Y:S04]  /*3ae0*/  @P0 ATOMS.AND RZ, [UR7+0x14], R3 ;  /* 0x00001403ffff098c */ /* 0x0009e8000a800007 */
[----:B------:R4:W-:Y:S01]  /*3af0*/  @P0 ATOMS.AND RZ, [UR7+0x18], R2 ;  /* 0x00001802ffff098c */ /* 0x0009e2000a800007 */
[----:B------:R-:W-:Y:S05]  /*3b00*/  BRA `(.L_x_71) ;  /* 0x0000000000147947 */ /* 0x000fea0003800000 */
.L_x_70:
[----:B------:R-:W-:Y:S02]  /*3b10*/  MOV R2, 0x3b30 ;  /* 0x00003b3000027802 */ /* 0x000fe40000000f00 */
[----:B---3-5:R-:W-:Y:S05]  /*3b20*/  CALL.REL.NOINC `($__internal_0_$__cuda_sm10x_tcgen05_guardrail_trap_col_being_dealloced_not_returned_by_alloc) ;  /* 0x00000084006c7944 */ /* 0x028fea0003c00000 */
[----:B------:R-:W-:Y:S05]  /*3b30*/  BRA `(.L_x_71) ;  /* 0x0000000000087947 */ /* 0x000fea0003800000 */
.L_x_69:
[----:B------:R-:W-:Y:S02]  /*3b40*/  MOV R2, 0x3b60 ;  /* 0x00003b6000027802 */ /* 0x000fe40000000f00 */
[----:B---3-5:R-:W-:Y:S05]  /*3b50*/  CALL.REL.NOINC `($__internal_2_$__cuda_sm10x_tcgen05_guardrail_trap_unallocated_columns_being_dealloced) ;  /* 0x0000008400787944 */ /* 0x028fea0003c00000 */
.L_x_71:
[----:B------:R-:W-:Y:S01]  /*3b60*/  NOP ;  /* 0x0000000000007918 */ /* 0x000fe20000000000 */
[----:B----4-:R-:W-:Y:S05]  /*3b70*/  EXIT ;  /* 0x000000000000794d */ /* 0x010fea0003800000 */
.L_x_55:
[----:B------:R-:W-:-:S09]  /*3b80*/  UISETP.NE.OR UP0, UPT, UR17, 0x3, !UP3 ;  /* 0x000000031100788c */ /* 0x000fd2000df05670 */
[----:B------:R-:W-:Y:S05]  /*3b90*/  BRA.U UP0, `(.L_x_72) ;  /* 0x0000001100587547 */ /* 0x000fea000b800000 */
[----:B------:R-:W1:Y:S01]  /*3ba0*/  S2UR UR10, SR_CgaCtaId ;  /* 0x00000000000a79c3 */ /* 0x000e620000008800 */
[----:B------:R-:W2:Y:S01]  /*3bb0*/  LDCU UR31, c[0x0][0x370] ;  /* 0x00006e00ff1f77ac */ /* 0x000ea20008000800 */
[----:B------:R-:W-:Y:S02]  /*3bc0*/  HFMA2 R13, -RZ, RZ, 0, 0 ;  /* 0x00000000ff0d7431 */ /* 0x000fe400000001ff */
[----:B------:R-:W-:Y:S01]  /*3bd0*/  IMAD.MOV.U32 R15, RZ, RZ, 0x1 ;  /* 0x00000001ff0f7424 */ /* 0x000fe200078e00ff */
[----:B------:R-:W-:Y:S01]  /*3be0*/  MOV R7, 0x2000 ;  /* 0x0000200000077802 */ /* 0x000fe20000000f00 */
[----:B------:R-:W2:Y:S01]  /*3bf0*/  LDCU.128 UR44, c[0x0][0xb10] ;  /* 0x00016200ff2c77ac */ /* 0x000ea20008000c00 */
[----:B------:R-:W-:Y:S01]  /*3c00*/  IMAD.MOV.U32 R14, RZ, RZ, RZ ;  /* 0x000000ffff0e7224 */ /* 0x000fe200078e00ff */
[----:B------:R-:W3:Y:S01]  /*3c10*/  LDC.64 R16, c[0x0][0x348] ;  /* 0x0000d200ff107b82 */ /* 0x000ee20000000a00 */
[----:B------:R-:W4:Y:S01]  /*3c20*/  LDCU UR30, c[0x0][0x374] ;  /* 0x00006e80ff1e77ac */ /* 0x000f220008000800 */
[----:B------:R-:W1:Y:S06]  /*3c30*/  LDCU UR15, c[0x0][0xb0c] ;  /* 0x00016180ff0f77ac */ /* 0x000e6c0008000800 */
[----:B------:R-:W3:Y:S01]  /*3c40*/  LDC.64 R2, c[0x0][0x888] ;  /* 0x00022200ff027b82 */ /* 0x000ee20000000a00 */
[----:B------:R-:W3:Y:S01]  /*3c50*/  LDCU UR49, c[0x0][0xb20] ;  /* 0x00016400ff3177ac */ /* 0x000ee20008000800 */
[----:B------:R-:W3:Y:S06]  /*3c60*/  LDCU UR4, c[0x0][0xb30] ;  /* 0x00016600ff0477ac */ /* 0x000eec0008000800 */
[----:B------:R-:W3:Y:S01]  /*3c70*/  LDC.64 R4, c[0x0][0x890] ;  /* 0x00022400ff047b82 */ /* 0x000ee20000000a00 */
[----:B------:R-:W-:Y:S01]  /*3c80*/  UMOV UR21, 0x400 ;  /* 0x0000040000157882 */ /* 0x000fe20000000000 */
[----:B--2---:R-:W-:-:S02]  /*3c90*/  UIMAD.WIDE.U32 UR6, UR31, UR44, URZ ;  /* 0x0000002c1f0672a5 */ /* 0x004fc4000f8e00ff */
[----:B----4-:R-:W-:Y:S02]  /*3ca0*/  UIMAD.WIDE.U32 UR8, UR30, UR47, URZ ;  /* 0x0000002f1e0872a5 */ /* 0x010fe4000f8e00ff */
[----:B-1----:R-:W-:Y:S02]  /*3cb0*/  ULEA UR21, UR10, UR21, 0x18 ;  /* 0x000000150a157291 */ /* 0x002fe4000f8ec0ff */
[----:B------:R-:W-:Y:S02]  /*3cc0*/  UPLOP3.LUT UP3, UPT, UPT, UPT, UPT, 0x40, 0x4 ;  /* 0x000000000004789c */ /* 0x000fe40003f6e870 */
[----:B------:R-:W-:Y:S02]  /*3cd0*/  UIADD3 UR37, UPT, UPT, UR21, 0x58, URZ ;  /* 0x0000005815257890 */ /* 0x000fe4000fffe0ff */
[----:B------:R-:W-:Y:S02]  /*3ce0*/  UIADD3 UR33, UPT, UPT, UR21, 0x40, URZ ;  /* 0x0000004015217890 */ /* 0x000fe4000fffe0ff */
[----:B------:R-:W-:-:S02]  /*3cf0*/  UIADD3 UR25, UPT, UPT, UR21, 0x48, URZ ;  /* 0x0000004815197890 */ /* 0x000fc4000fffe0ff */
[----:B------:R-:W-:Y:S01]  /*3d00*/  UIADD3 UR17, UPT, UPT, UR21, 0x50, URZ ;  /* 0x0000005015117890 */ /* 0x000fe2000fffe0ff */
[----:B------:R-:W-:Y:S01]  /*3d10*/  UMOV UR6, UR7 ;  /* 0x0000000700067c82 */ /* 0x000fe20008000000 */
[----:B------:R-:W-:Y:S01]  /*3d20*/  UMOV UR41, UR9 ;  /* 0x0000000900297c82 */ /* 0x000fe20008000000 */
[----:B------:R-:W-:Y:S02]  /*3d30*/  UISETP.GE.AND UP0, UPT, UR42, 0x1, UPT ;  /* 0x000000012a00788c */ /* 0x000fe4000bf06270 */
[----:B------:R-:W-:Y:S01]  /*3d40*/  UISETP.NE.AND UP4, UPT, UR42, 0x1, UPT ;  /* 0x000000012a00788c */ /* 0x000fe2000bf85270 */
[----:B------:R-:W1:Y:S01]  /*3d50*/  LDCU.64 UR22, c[0x0][0xb28] ;  /* 0x00016500ff1677ac */ /* 0x000e620008000a00 */
[----:B------:R-:W-:Y:S02]  /*3d60*/  UISETP.NE.AND UP6, UPT, UR15, 0x1, UPT ;  /* 0x000000010f00788c */ /* 0x000fe4000bfc5270 */
[----:B------:R-:W-:Y:S02]  /*3d70*/  UISETP.NE.AND UP5, UPT, UR46, 0x1, UPT ;  /* 0x000000012e00788c */ /* 0x000fe4000bfa5270 */
[----:B------:R-:W-:-:S02]  /*3d80*/  UPRMT UR37, UR10, 0x654, UR37 ;  /* 0x000006540a257896 */ /* 0x000fc40008000025 */
[----:B------:R-:W-:Y:S02]  /*3d90*/  USHF.R.U32.HI UR43, URZ, UR45, UR6 ;  /* 0x0000002dff2b7299 */ /* 0x000fe40008011606 */
[----:B------:R-:W-:Y:S02]  /*3da0*/  UPRMT UR40, UR10, 0x654, UR33 ;  /* 0x000006540a287896 */ /* 0x000fe40008000021 */
[----:B------:R-:W-:Y:S02]  /*3db0*/  UPRMT UR39, UR10, 0x654, UR25 ;  /* 0x000006540a277896 */ /* 0x000fe40008000019 */
[----:B------:R-:W-:Y:S02]  /*3dc0*/  UPRMT UR38, UR10, 0x654, UR17 ;  /* 0x000006540a267896 */ /* 0x000fe40008000011 */
[----:B---3--:R-:W-:Y:S02]  /*3dd0*/  USHF.R.U32.HI UR41, URZ, UR49, UR41 ;  /* 0x00000031ff297299 */ /* 0x008fe40008011629 */
[----:B------:R-:W-:-:S11]  /*3de0*/  UISETP.NE.AND UP2, UPT, UR4, 0x1, UPT ;  /* 0x000000010400788c */ /* 0x000fd6000bf45270 */
.L_x_83:
[C---:B------:R-:W-:Y:S02]  /*3df0*/  LEA R12, R14.reuse, UR21, 0x3 ;  /* 0x000000150e0c7c11 */ /* 0x040fe4000f8e18ff */
[----:B------:R-:W-:Y:S02]  /*3e00*/  SHF.L.U32 R9, R13, 0x1f, RZ ;  /* 0x0000001f0d097819 */ /* 0x000fe400000006ff */
[----:B------:R-:W-:Y:S02]  /*3e10*/  LEA R10, R14, UR21, 0x4 ;  /* 0x000000150e0a7c11 */ /* 0x000fe4000f8e20ff */
[----:B--2---:R-:W2:Y:S02]  /*3e20*/  SYNCS.PHASECHK.TRANS64.TRYWAIT P0, [R12+URZ+0x90], R9 ;  /* 0x000090090c0075a7 */ /* 0x004ea400080011ff */
[----:B--2---:R-:W-:Y:S05]  /*3e30*/  @!P0 BRA `(.L_x_73) ;  /* 0x0000007c005c8947 */ /* 0x004fea0003800000 */
.L_x_156:
[----:B--2---:R-:W2:Y:S01]  /*3e40*/  LDS.128 R8, [R10+0x100] ;  /* 0x000100000a087984 */ /* 0x004ea20000000c00 */
[----:B------:R-:W-:Y:S01]  /*3e50*/  UISETP.GE.AND UP0, UPT, UR42, 0x1, UPT ;  /* 0x000000012a00788c */ /* 0x000fe2000bf06270 */
[----:B------:R-:W-:Y:S01]  /*3e60*/  @!PT LDS RZ, [RZ] ;  /* 0x00000000fffff984 */ /* 0x000fe20000000800 */
[----:B------:R-:W-:Y:S01]  /*3e70*/  @!PT LDS RZ, [RZ] ;  /* 0x00000000fffff984 */ /* 0x000fe20000000800 */
[----:B------:R-:W-:Y:S01]  /*3e80*/  @!PT LDS RZ, [RZ] ;  /* 0x00000000fffff984 */ /* 0x000fe20000000800 */
[----:B------:R-:W-:Y:S01]  /*3e90*/  @!PT LDS RZ, [RZ] ;  /* 0x00000000fffff984 */ /* 0x000fe20000000800 */
[----:B------:R3:W-:Y:S06]  /*3ea0*/  MEMBAR.ALL.CTA ;  /* 0x0000000000007992 */ /* 0x0007ec0000008000 */
[----:B---3--:R-:W3:Y:S01]  /*3eb0*/  FENCE.VIEW.ASYNC.S ;  /* 0x00000000000073c6 */ /* 0x008ee20000000000 */
[----:B--2---:R-:W-:Y:S11]  /*3ec0*/  LOP3.LUT P0, RZ, R10, 0x1, RZ, 0xc0, !PT ;  /* 0x000000010aff7812 */ /* 0x004ff6000780c0ff */
[----:B------:R-:W-:Y:S02]  /*3ed0*/  @!UPT UIADD3 URZ, UPT, UPT, URZ, URZ, URZ ;  /* 0x000000fffffff290 */ /* 0x000fe4000fffe0ff */
[----:B---3--:R-:W-:Y:S01]  /*3ee0*/  VOTEU.ANY UP1, P0 ;  /* 0x0000000000ff7886 */ /* 0x008fe20000020100 */
[----:B------:R-:W-:Y:S11]  /*3ef0*/  PLOP3.LUT P0, PT, PT, PT, UP1, 0x80, 0x8 ;  /* 0x000000000008781c */ /* 0x000ff60003f0f018 */
[----:B------:R-:W-:Y:S02]  /*3f00*/  @!UPT UIADD3 URZ, UPT, UPT, URZ, URZ, URZ ;  /* 0x000000fffffff290 */ /* 0x000fe4000fffe0ff */
[----:B------:R-:W-:Y:S02]  /*3f10*/  @P0 SHF.R.U32.HI R0, RZ, 0x10, R9 ;  /* 0x00000010ff000819 */ /* 0x000fe40000011609 */
[----:B------:R-:W-:Y:S02]  /*3f20*/  @P0 MOV R6, R8 ;  /* 0x0000000800060202 */ /* 0x000fe40000000f00 */
[----:B------:R-:W-:Y:S01]  /*3f30*/  @P0 R2UR UR4, R0 ;  /* 0x00000000000402ca */ /* 0x000fe200000e0000 */
[----:B------:R-:W-:Y:S01]  /*3f40*/  VIADD R0, R12, 0xa0 ;  /* 0x000000a00c007836 */ /* 0x000fe20000000000 */
[----:B------:R-:W-:Y:S02]  /*3f50*/  @P0 LOP3.LUT R8, R9, 0xffff, RZ, 0xc0, !PT ;  /* 0x0000ffff09080812 */ /* 0x000fe400078ec0ff */
[----:B------:R-:W-:Y:S02]  /*3f60*/  @P0 R2UR UR6, R6 ;  /* 0x00000000060602ca */ /* 0x000fe400000e0000 */
[----:B------:R-:W-:Y:S02]  /*3f70*/  PRMT R0, RZ, 0x654, R0 ;  /* 0x00000654ff007816 */ /* 0x000fe40000000000 */
[----:B------:R-:W-:Y:S02]  /*3f80*/  @P0 R2UR UR5, R8 ;  /* 0x00000000080502ca */ /* 0x000fe400000e0000 */
[----:B------:R2:W-:Y:S03]  /*3f90*/  SYNCS.ARRIVE.TRANS64.RED.A1T0 RZ, [R0+URZ], RZ ;  /* 0x000000ff00ff79a7 */ /* 0x0005e600081004ff */
[----:B------:R-:W-:Y:S04]  /*3fa0*/  @UP1 UMOV UR29, UR4 ;  /* 0x00000004001d1c82 */ /* 0x000fe80008000000 */
[----:B------:R-:W-:Y:S04]  /*3fb0*/  @UP1 UMOV UR14, UR6 ;  /* 0x00000006000e1c82 */ /* 0x000fe80008000000 */
[----:B------:R-:W-:Y:S01]  /*3fc0*/  @UP1 UMOV UR13, UR5 ;  /* 0x00000005000d1c82 */ /* 0x000fe20008000000 */
[----:B------:R-:W-:Y:S05]  /*3fd0*/  BRA.U !UP0, `(.L_x_74) ;  /* 0x0000000108a47547 */ /* 0x000fea000b800000 */
[----:B------:R-:W-:Y:S02]  /*3fe0*/  UIMAD.WIDE.U32 UR18, UR13, UR47, URZ ;  /* 0x0000002f0d1272a5 */ /* 0x000fe4000f8e00ff */
[----:B------:R-:W-:Y:S02]  /*3ff0*/  UIMAD.WIDE.U32 UR26, UR14, UR44, URZ ;  /* 0x0000002c0e1a72a5 */ /* 0x000fe4000f8e00ff */
[----:B------:R-:W-:Y:S02]  /*4000*/  USEL UR4, UR30, UR41, !UP5 ;  /* 0x000000291e047287 */ /* 0x000fe4000e800000 */
[----:B------:R-:W-:Y:S02]  /*4010*/  USEL UR7, UR31, UR43, !UP6 ;  /* 0x0000002b1f077287 */ /* 0x000fe4000f000000 */
[----:B-1----:R-:W-:Y:S02]  /*4020*/  UIMAD.WIDE.U32 UR8, UR4, UR22, URZ ;  /* 0x00000016040872a5 */ /* 0x002fe4000f8e00ff */
[----:B------:R-:W-:Y:S01]  /*4030*/  UIMAD.WIDE.U32 UR10, UR7, UR22, URZ ;  /* 0x00000016070a72a5 */ /* 0x000fe2000f8e00ff */
[----:B------:R-:W-:Y:S02]  /*4040*/  UMOV UR5, UR19 ;  /* 0x0000001300057c82 */ /* 0x000fe40008000000 */
[----:B------:R-:W-:Y:S03]  /*4050*/  USHF.R.U32.HI UR6, URZ, UR49, UR5 ;  /* 0x00000031ff067299 */ /* 0x000fe60008011605 */
[----:B------:R-:W-:Y:S01]  /*4060*/  UMOV UR5, UR27 ;  /* 0x0000001b00057c82 */ /* 0x000fe20008000000 */
[----:B------:R-:W-:Y:S02]  /*4070*/  USEL UR6, UR13, UR6, !UP5 ;  /* 0x000000060d067287 */ /* 0x000fe4000e800000 */
[----:B------:R-:W-:Y:S03]  /*4080*/  USHF.R.U32.HI UR12, URZ, UR45, UR5 ;  /* 0x0000002dff0c7299 */ /* 0x000fe60008011605 */
[----:B------:R-:W-:Y:S02]  /*4090*/  UMOV UR5, UR9 ;  /* 0x0000000900057c82 */ /* 0x000fe40008000000 */
[----:B------:R-:W-:Y:S03]  /*40a0*/  @UP4 USHF.R.U32.HI UR4, URZ, UR23, UR5 ;  /* 0x00000017ff044299 */ /* 0x000fe60008011605 */
[----:B------:R-:W-:Y:S01]  /*40b0*/  UMOV UR5, UR11 ;  /* 0x0000000b00057c82 */ /* 0x000fe20008000000 */
[----:B------:R-:W-:Y:S02]  /*40c0*/  UIMAD UR4, UR42, UR4, URZ ;  /* 0x000000042a0472a4 */ /* 0x000fe4000f8e02ff */
[----:B------:R-:W-:Y:S02]  /*40d0*/  @UP4 USHF.R.U32.HI UR7, URZ, UR23, UR5 ;  /* 0x00000017ff074299 */ /* 0x000fe40008011605 */
[----:B------:R-:W-:Y:S02]  /*40e0*/  UIMAD.WIDE.U32 UR10, UR6, UR22, URZ ;  /* 0x00000016060a72a5 */ /* 0x000fe4000f8e00ff */
[----:B------:R-:W-:Y:S02]  /*40f0*/  USEL UR5, UR14, UR12, !UP6 ;  /* 0x0000000c0e057287 */ /* 0x000fe4000f000000 */
[----:B------:R-:W-:Y:S02]  /*4100*/  UIMAD UR8, UR42, UR7, URZ ;  /* 0x000000072a0872a4 */ /* 0x000fe4000f8e02ff */
[----:B------:R-:W-:Y:S03]  /*4110*/  UISETP.GE.AND UP0, UPT, UR6, UR4, UPT ;  /* 0x000000040600728c */ /* 0x000fe6000bf06270 */
[----:B------:R-:W-:Y:S01]  /*4120*/  UMOV UR4, UR11 ;  /* 0x0000000b00047c82 */ /* 0x000fe20008000000 */
[----:B------:R-:W-:Y:S02]  /*4130*/  UISETP.GE.OR UP0, UPT, UR5, UR8, UP0 ;  /* 0x000000080500728c */ /* 0x000fe40008706670 */
[----:B------:R-:W-:Y:S02]  /*4140*/  USHF.R.U32.HI UR4, URZ, UR23, UR4 ;  /* 0x00000017ff047299 */ /* 0x000fe40008011604 */
[----:B------:R-:W-:Y:S02]  /*4150*/  UIMAD.WIDE.U32 UR8, UR5, UR22, URZ ;  /* 0x00000016050872a5 */ /* 0x000fe4000f8e00ff */
[----:B------:R-:W-:Y:S04]  /*4160*/  USEL UR10, UR6, UR4, !UP4 ;  /* 0x00000004060a7287 */ /* 0x000fe8000e000000 */
[----:B------:R-:W-:Y:S01]  /*4170*/  UIADD3 UR11, UPT, UPT, -UR10, URZ, URZ ;  /* 0x000000ff0a0b7290 */ /* 0x000fe2000fffe1ff */
[----:B------:R-:W-:Y:S02]  /*4180*/  @!UP0 UMOV UR4, UR9 ;  /* 0x0000000900048c82 */ /* 0x000fe40008000000 */
[----:B------:R-:W-:Y:S02]  /*4190*/  @!UP0 USHF.R.U32.HI UR4, URZ, UR23, UR4 ;  /* 0x00000017ff048299 */ /* 0x000fe40008011604 */
[----:B------:R-:W-:Y:S02]  /*41a0*/  UIMAD UR8, UR42, UR11, UR6 ;  /* 0x0000000b2a0872a4 */ /* 0x000fe4000f8e0206 */
[----:B------:R-:W-:Y:S04]  /*41b0*/  @!UP0 USEL UR4, UR5, UR4, !UP4 ;  /* 0x0000000405048287 */ /* 0x000fe8000e000000 */
[----:B------:R-:W-:Y:S02]  /*41c0*/  @!UP0 UIMAD UR8, UR7, UR8, UR4 ;  /* 0x00000008070882a4 */ /* 0x000fe4000f8e0204 */
[----:B------:R-:W-:Y:S02]  /*41d0*/  @!UP0 UIADD3 UR9, UPT, UPT, UR10, -UR4, URZ ;  /* 0x800000040a098290 */ /* 0x000fe4000fffe0ff */
[----:B------:R-:W-:Y:S02]  /*41e0*/  UIADD3 UR4, UPT, UPT, -UR5, URZ, URZ ;  /* 0x000000ff05047290 */ /* 0x000fe4000fffe1ff */
[----:B------:R-:W-:Y:S02]  /*41f0*/  UIADD3 UR7, UPT, UPT, -UR6, URZ, URZ ;  /* 0x000000ff06077290 */ /* 0x000fe4000fffe1ff */
[----:B------:R-:W-:Y:S02]  /*4200*/  @!UP0 UIMAD UR6, UR9, UR42, UR5 ;  /* 0x0000002a090682a4 */ /* 0x000fe4000f8e0205 */
[----:B------:R-:W-:Y:S02]  /*4210*/  UIMAD UR14, UR15, UR4, UR14 ;  /* 0x000000040f0e72a4 */ /* 0x000fe4000f8e020e */
[----:B------:R-:W-:Y:S01]  /*4220*/  UIMAD UR13, UR46, UR7, UR13 ;  /* 0x000000072e0d72a4 */ /* 0x000fe2000f8e020d */
[----:B------:R-:W-:Y:S02]  /*4230*/  @!UP0 UMOV UR5, UR8 ;  /* 0x0000000800058c82 */ /* 0x000fe40008000000 */
[----:B------:R-:W-:Y:S02]  /*4240*/  UIMAD UR14, UR5, UR15, UR14 ;  /* 0x0000000f050e72a4 */ /* 0x000fe4000f8e020e */
[----:B------:R-:W-:Y:S11]  /*4250*/  UIMAD UR13, UR6, UR46, UR13 ;  /* 0x0000002e060d72a4 */ /* 0x000ff6000f8e020d */
[----:B------:R-:W-:Y:S01]  /*4260*/  @!UPT UIADD3 URZ, UPT, UPT, URZ, URZ, URZ ;  /* 0x000000fffffff290 */ /* 0x000fe2000fffe0ff */
.L_x_74:
[----:B------:R-:W3:Y:S01]  /*4270*/  @!UP2 LDCU.128 UR8, c[0x0][0xb10] ;  /* 0x00016200ff08a7ac */ /* 0x000ee20008000c00 */
[C---:B------:R-:W-:Y:S02]  /*4280*/  ISETP.NE.U32.AND P1, PT, R4.reuse, RZ, PT ;  /* 0x000000ff0400720c */ /* 0x040fe40003f25070 */
[----:B------:R-:W-:Y:S02]  /*4290*/  ISETP.NE.U32.AND P0, PT, R4, RZ, PT ;  /* 0x000000ff0400720c */ /* 0x000fe40003f05070 */
[C---:B------:R-:W-:Y:S02]  /*42a0*/  ISETP.NE.AND.EX P1, PT, R5.reuse, RZ, PT, P1 ;  /* 0x000000ff0500720c */ /* 0x040fe40003f25310 */
[----:B------:R-:W-:Y:S01]  /*42b0*/  ISETP.NE.AND.EX P0, PT, R5, RZ, PT, P0 ;  /* 0x000000ff0500720c */ /* 0x000fe20003f05300 */
[----:B------:R-:W4:Y:S01]  /*42c0*/  @!UP2 LDCU UR5, c[0x0][0xb0c] ;  /* 0x00016180ff05a7ac */ /* 0x000f220008000800 */
[----:B------:R-:W-:Y:S01]  /*42d0*/  SHF.L.U32 R9, R15, 0x1f, RZ ;  /* 0x0000001f0f097819 */ /* 0x000fe200000006ff */
[----:B------:R-:W-:Y:S02]  /*42e0*/  USHF.L.U32 UR35, UR16, 0x7, URZ ;  /* 0x0000000710237899 */ /* 0x000fe400080006ff */
[----:B------:R-:W-:Y:S02]  /*42f0*/  USHF.L.U32 UR34, UR20, 0x8, URZ ;  /* 0x0000000814227899 */ /* 0x000fe400080006ff */
[----:B---3--:R-:W-:Y:S07]  /*4300*/  UIMAD.WIDE.U32 UR6, UR14, UR8, URZ ;  /* 0x000000080e0672a5 */ /* 0x008fee000f8e00ff */
[----:B------:R-:W-:Y:S01]  /*4310*/  @!UP2 UMOV UR4, UR7 ;  /* 0x000000070004ac82 */ /* 0x000fe20008000000 */
[----:B----4-:R-:W-:Y:S02]  /*4320*/  @!UP2 UISETP.NE.AND UP0, UPT, UR5, 0x1, UPT ;  /* 0x000000010500a88c */ /* 0x010fe4000bf05270 */
[----:B------:R-:W-:Y:S02]  /*4330*/  @!UP2 USHF.R.U32.HI UR4, URZ, UR9, UR4 ;  /* 0x00000009ff04a299 */ /* 0x000fe40008011604 */
[----:B------:R-:W-:Y:S02]  /*4340*/  UIMAD.WIDE.U32 UR6, UR13, UR11, URZ ;  /* 0x0000000b0d0672a5 */ /* 0x000fe4000f8e00ff */
[----:B------:R-:W-:Y:S02]  /*4350*/  @!UP2 USEL UR8, UR14, UR4, !UP0 ;  /* 0x000000040e08a287 */ /* 0x000fe4000c000000 */
[----:B------:R-:W-:Y:S03]  /*4360*/  @!UP2 UISETP.NE.AND UP0, UPT, UR10, 0x1, UPT ;  /* 0x000000010a00a88c */ /* 0x000fe6000bf05270 */
[----:B------:R-:W-:Y:S02]  /*4370*/  @!UP2 UMOV UR6, UR7 ;  /* 0x000000070006ac82 */ /* 0x000fe40008000000 */
[----:B------:R-:W3:Y:S02]  /*4380*/  @!UP2 LDCU UR4, c[0x0][0xb20] ;  /* 0x00016400ff04a7ac */ /* 0x000ee40008000800 */
[----:B---3--:R-:W-:Y:S04]  /*4390*/  @!UP2 USHF.R.U32.HI UR6, URZ, UR4, UR6 ;  /* 0x00000004ff06a299 */ /* 0x008fe80008011606 */
[----:B------:R-:W-:Y:S04]  /*43a0*/  @!UP2 USEL UR6, UR13, UR6, !UP0 ;  /* 0x000000060d06a287 */ /* 0x000fe8000c000000 */
[----:B------:R-:W-:Y:S02]  /*43b0*/  @!UP2 UIADD3 UR4, UPT, UPT, -UR8, UR6, URZ ;  /* 0x000000060804a290 */ /* 0x000fe4000fffe1ff */
[----:B------:R-:W-:Y:S02]  /*43c0*/  @!UP2 UIADD3 UR6, UPT, UPT, UR8, -UR6, URZ ;  /* 0x800000060806a290 */ /* 0x000fe4000fffe0ff */
[----:B------:R-:W-:Y:S02]  /*43d0*/  @!UP2 UIMAD UR14, UR4, UR5, UR14 ;  /* 0x00000005040ea2a4 */ /* 0x000fe4000f8e020e */
[----:B------:R-:W-:Y:S01]  /*43e0*/  @!UP2 UIMAD UR13, UR6, UR10, UR13 ;  /* 0x0000000a060da2a4 */ /* 0x000fe2000f8e020d */
[----:B------:R-:W-:Y:S11]  /*43f0*/  BRA.U UP3, `(.L_x_75) ;  /* 0x0000000103107547 */ /* 0x000ff6000b800000 */
[----:B--2---:R-:W-:Y:S04]  /*4400*/  MOV R0, UR48 ;  /* 0x0000003000007c02 */ /* 0x004fe80008000f00 */
[----:B------:R-:W-:Y:S04]  /*4410*/  SHF.L.U32 R11, R0, 0x1f, RZ ;  /* 0x0000001f000b7819 */ /* 0x000fe800000006ff */
[----:B------:R-:W2:Y:S02]  /*4420*/  SYNCS.PHASECHK.TRANS64.TRYWAIT P2, [UR21+0x88], R11 ;  /* 0x0000880bff0075a7 */ /* 0x000ea40008041115 */
[----:B--2---:R-:W-:Y:S05]  /*4430*/  @!P2 BRA `(.L_x_76) ;  /* 0x0000007400f0a947 */ /* 0x004fea0003800000 */
.L_x_75:
[----:B------:R-:W-:Y:S05]  /*4440*/  @!P1 BRA `(.L_x_77) ;  /* 0x0000000000309947 */ /* 0x000fea0003800000 */
[----:B------:R-:W-:Y:S01]  /*4450*/  ISETP.NE.U32.AND P1, PT, R2, RZ, PT ;  /* 0x000000ff0200720c */ /* 0x000fe20003f25070 */
[----:B------:R-:W3:Y:S01]  /*4460*/  LDCU.64 UR4, c[0x0][0x358] ;  /* 0x00006b00ff0477ac */ /* 0x000ee20008000a00 */
[----:B------:R-:W-:Y:S02]  /*4470*/  IMAD.MOV.U32 R158, RZ, RZ, 0x1 ;  /* 0x00000001ff9e7424 */ /* 0x000fe400078e00ff */
[----:B------:R-:W-:Y:S11]  /*4480*/  ISETP.NE.AND.EX P1, PT, R3, RZ, PT, P1 ;  /* 0x000000ff0300720c */ /* 0x000ff60003f25310 */
[----:B------:R-:W-:Y:S02]  /*4490*/  @!UPT UIADD3 URZ, UPT, UPT, URZ, URZ, URZ ;  /* 0x000000fffffff290 */ /* 0x000fe4000fffe0ff */
[----:B--2---:R-:W2:Y:S01]  /*44a0*/  @P1 LDC.64 R10, c[0x0][0x888] ;  /* 0x00022200ff0a1b82 */ /* 0x004ea20000000a00 */
[----:B------:R-:W-:Y:S04]  /*44b0*/  @P1 IMAD R0, R4, UR36, RZ ;  /* 0x0000002404001c24 */ /* 0x000fe8000f8e02ff */
[----:B--2---:R-:W-:Y:S04]  /*44c0*/  @P1 IMAD.WIDE R10, R0, 0x4, R10 ;  /* 0x00000004000a1825 */ /* 0x004fe800078e020a */
[----:B------:R-:W-:Y:S01]  /*44d0*/  HFMA2 R0, -RZ, RZ, 0, 5.9604644775390625e-08 ;  /* 0x00000001ff007431 */ /* 0x000fe200000001ff */
[----:B---3-5:R3:W5:Y:S04]  /*44e0*/  @P1 LDG.E R73, desc[UR4][R10.64] ;  /* 0x000000040a491981 */ /* 0x028768000c1e1900 */
[----:B------:R-:W-:Y:S01]  /*44f0*/  @!P1 PRMT R158, R0, 0x7610, R158 ;  /* 0x00007610009e9816 */ /* 0x000fe2000000009e */
[----:B---3--:R-:W4:Y:S06]  /*4500*/  @!P1 LDC R73, c[0x0][0x880] ;  /* 0x00022000ff499b82 */ /* 0x008f2c0000000800 */
.L_x_77:
[----:B----45:R-:W-:Y:S01]  /*4510*/  @!P0 FSETP.EQ.AND P1, PT, R73, RZ, PT ;  /* 0x000000ff4900820b */ /* 0x030fe20003f22000 */
[----:B------:R-:W-:Y:S01]  /*4520*/  @!UPT UIADD3 URZ, UPT, UPT, URZ, URZ, URZ ;  /* 0x000000fffffff290 */ /* 0x000fe2000fffe0ff */
[----:B------:R-:W-:Y:S11]  /*4530*/  @!P0 BRA `(.L_x_78) ;  /* 0x0000000000188947 */ /* 0x000ff60003800000 */
[----:B------:R-:W-:Y:S02]  /*4540*/  LOP3.LUT P0, RZ, R158, 0xff, RZ, 0xc0, !PT ;  /* 0x000000ff9eff7812 */ /* 0x000fe4000780c0ff */
[----:B------:R-:W-:Y:S04]  /*4550*/  ISETP.NE.U32.AND P1, PT, R2, RZ, PT ;  /* 0x000000ff0200720c */ /* 0x000fe80003f25070 */
[----:B------:R-:W-:Y:S04]  /*4560*/  ISETP.NE.AND.EX P1, PT, R3, RZ, PT, P1 ;  /* 0x000000ff0300720c */ /* 0x000fe80003f25310 */
[----:B------:R-:W-:Y:S03]  /*4570*/  PLOP3.LUT P1, PT, P1, PT, PT, 0x8, 0x80 ;  /* 0x000000000080781c */ /* 0x000fe60000f2e170 */
[----:B------:R-:W-:Y:S11]  /*4580*/  @P0 FSETP.EQ.AND P1, PT, R73, RZ, PT ;  /* 0x000000ff4900020b */ /* 0x000ff60003f22000 */
[----:B------:R-:W-:Y:S02]  /*4590*/  @!UPT UIADD3 URZ, UPT, UPT, URZ, URZ, URZ ;  /* 0x000000fffffff290 */ /* 0x000fe4000fffe0ff */
.L_x_78:
[----:B------:R-:W3:Y:S01]  /*45a0*/  SYNCS.PHASECHK.TRANS64.TRYWAIT P2, [UR21+0x60], R9 ;  /* 0x00006009ff0075a7 */ /* 0x000ee20008041115 */
[----:B------:R-:W-:Y:S04]  /*45b0*/  ELECT P0, URZ, PT ;  /* 0x0000000000ff782f */ /* 0x000fe80003800000 */
[----:B------:R-:W-:Y:S11]  /*45c0*/  PLOP3.LUT P1, PT, P1, P0, PT, 0xf2, 0x2f ;  /* 0x00000000002f781c */ /* 0x000ff60000f21e72 */
[----:B------:R-:W-:Y:S02]  /*45d0*/  @!UPT UIADD3 URZ, UPT, UPT, URZ, URZ, URZ ;  /* 0x000000fffffff290 */ /* 0x000fe4000fffe0ff */
[----:B------:R-:W-:Y:S05]  /*45e0*/  @!P1 IADD3 R8, P0, PT, R16, 0x580, RZ ;  /* 0x0000058010089810 */ /* 0x000fea0007f1e0ff */
[----:B------:R-:W-:Y:S01]  /*45f0*/  @!P1 IMAD.X R6, RZ, RZ, R17, P0 ;  /* 0x000000ffff069224 */ /* 0x000fe200000e0611 */
[----:B---3--:R-:W-:Y:S07]  /*4600*/  @!P2 BRA `(.L_x_79) ;  /* 0x000000740094a947 */ /* 0x008fee0003800000 */
.L_x_159:
[----:B------:R-:W-:Y:S01]  /*4610*/  @!P1 R2UR UR5, R8 ;  /* 0x00000000080592ca */ /* 0x000fe200000e0000 */
[----:B------:R-:W-:Y:S01]  /*4620*/  VOTEU.ALL UP0, P1 ;  /* 0x0000000000ff7886 */ /* 0x000fe20000800000 */
[----:B------:R-:W-:Y:S01]  /*4630*/  @!P1 R2UR UR4, R6 ;  /* 0x00000000060492ca */ /* 0x000fe200000e0000 */
[----:B--2---:R-:W-:Y:S01]  /*4640*/  @!P1 IMAD.MOV.U32 R0, RZ, RZ, 0x2000 ;  /* 0x00002000ff009424 */ /* 0x004fe200078e00ff */
[----:B------:R-:W-:Y:S01]  /*4650*/  UMOV UR6, 0x0 ;  /* 0x0000000000067882 */ /* 0x000fe20000000000 */
[----:B------:R-:W-:Y:S01]  /*4660*/  UMOV UR7, 0x10000000 ;  /* 0x1000000000077882 */ /* 0x000fe20000000000 */
[----:B------:R-:W-:Y:S01]  /*4670*/  @!UP0 UIADD3 UR32, UPT, UPT, UR21, 0x200, URZ ;  /* 0x0000020015208890 */ /* 0x000fe2000fffe0ff */
[----:B------:R-:W-:Y:S01]  /*4680*/  @!P1 IADD3 R8, P0, PT, R16, 0x580, RZ ;  /* 0x0000058010089810 */ /* 0x000fe20007f1e0ff */
[----:B------:R-:W-:Y:S04]  /*4690*/  VOTEU.ALL UP0, P1 ;  /* 0x0000000000ff7886 */ /* 0x000fe80000800000 */
[----:B------:R-:W-:Y:S02]  /*46a0*/  @!P1 IMAD.X R6, RZ, RZ, R17, P0 ;  /* 0x000000ffff069224 */ /* 0x000fe400000e0611 */
[----:B------:R-:W-:Y:S02]  /*46b0*/  IMAD.U32 R10, RZ, RZ, UR5 ;  /* 0x00000005ff0a7e24 */ /* 0x000fe4000f8e00ff */
[----:B------:R-:W-:Y:S03]  /*46c0*/  IMAD.U32 R11, RZ, RZ, UR4 ;  /* 0x00000004ff0b7e24 */ /* 0x000fe6000f8e00ff */
[----:B------:R-:W-:Y:S02]  /*46d0*/  @!P1 R2UR UR4, R10 ;  /* 0x000000000a0492ca */ /* 0x000fe400000e0000 */
[----:B------:R-:W-:Y:S11]  /*46e0*/  @!P1 R2UR UR5, R11 ;  /* 0x000000000b0592ca */ /* 0x000ff600000e0000 */
[----:B------:R-:W-:Y:S02]  /*46f0*/  @!UPT UIADD3 URZ, UPT, UPT, URZ, URZ, URZ ;  /* 0x000000fffffff290 */ /* 0x000fe4000fffe0ff */
[----:B------:R2:W-:Y:S01]  /*4700*/  @!UP0 UTMALDG.3D [UR32], [UR4], desc[UR6] ;  /* 0x00000620040085b4 */ /* 0x0005e20008011000 */
[----:B------:R2:W-:Y:S01]  /*4710*/  @!P1 SYNCS.ARRIVE.TRANS64.RED.A0TR RZ, [UR21+0x40], R0 ;  /* 0x00004000ffff99a7 */ /* 0x0005e20008300415 */
[----:B------:R-:W-:Y:S01]  /*4720*/  SYNCS.ARRIVE.TRANS64.RED.A1T0 RZ, [UR40], RZ ;  /* 0x000000ffffff79a7 */ /* 0x000fe20008100428 */
[----:B------:R-:W3:Y:S02]  /*4730*/  SYNCS.PHASECHK.TRANS64.TRYWAIT P2, [UR21+0x68], R9 ;  /* 0x00006809ff0075a7 */ /* 0x000ee40008041115 */
[----:B--23--:R-:W-:Y:S05]  /*4740*/  @!P2 BRA `(.L_x_80) ;  /* 0x00000074005ca947 */ /* 0x00cfea0003800000 */
.L_x_161:
        /* <DEDUP_REMOVED lines=8> */
[----:B------:R-:W-:Y:S01]  /*47d0*/  @!UP0 UIADD3 UR24, UPT, UPT, UR21, 0x2200, URZ ;  /* 0x0000220015188890 */ /* 0x000fe2000fffe0ff */
[----:B------:R-:W-:Y:S01]  /*47e0*/  VOTEU.ALL UP0, P1 ;  /* 0x0000000000ff7886 */ /* 0x000fe20000800000 */
[----:B------:R-:W-:Y:S01]  /*47f0*/  UMOV UR27, UR35 ;  /* 0x00000023001b7c82 */ /* 0x000fe20008000000 */
[----:B------:R-:W-:Y:S02]  /*4800*/  UMOV UR28, UR36 ;  /* 0x00000024001c7c82 */ /* 0x000fe40008000000 */
[----:B------:R-:W-:Y:S02]  /*4810*/  IMAD.U32 R10, RZ, RZ, UR5 ;  /* 0x00000005ff0a7e24 */ /* 0x000fe4000f8e00ff */
[----:B------:R-:W-:Y:S02]  /*4820*/  IMAD.U32 R11, RZ, RZ, UR4 ;  /* 0x00000004ff0b7e24 */ /* 0x000fe4000f8e00ff */
[----:B------:R-:W-:Y:S01]  /*4830*/  @!P1 IMAD.X R6, RZ, RZ, R17, P0 ;  /* 0x000000ffff069224 */ /* 0x000fe200000e0611 */
        /* <DEDUP_REMOVED lines=8> */
.L_x_163:
[----:B------:R-:W-:Y:S01]  /*48c0*/  @!P1 R2UR UR5, R8 ;  /* 0x00000000080592ca */ /* 0x000fe200000e0000 */
[----:B------:R-:W-:Y:S01]  /*48d0*/  VOTEU.ALL UP0, P1 ;  /* 0x0000000000ff7886 */ /* 0x000fe20000800000 */
[----:B------:R-:W-:Y:S01]  /*48e0*/  @!P1 R2UR UR4, R6 ;  /* 0x00000000060492ca */ /* 0x000fe200000e0000 */
[----:B--2---:R-:W-:Y:S01]  /*48f0*/  @!P1 IMAD.MOV.U32 R0, RZ, RZ, 0x2000 ;  /* 0x00002000ff009424 */ /* 0x004fe200078e00ff */
[----:B------:R-:W-:Y:S01]  /*4900*/  UMOV UR6, 0x0 ;  /* 0x0000000000067882 */ /* 0x000fe20000000000 */
[----:B------:R-:W-:Y:S01]  /*4910*/  UMOV UR7, 0x10000000 ;  /* 0x1000000000077882 */ /* 0x000fe20000000000 */
[----:B------:R-:W-:Y:S01]  /*4920*/  @!UP0 UIADD3 UR18, UPT, UPT, UR34, 0x80, URZ ;  /* 0x0000008022128890 */ /* 0x000fe2000fffe0ff */
[----:B------:R-:W-:Y:S01]  /*4930*/  VIADD R14, R14, 0x1 ;  /* 0x000000010e0e7836 */ /* 0x000fe20000000000 */
[----:B------:R-:W-:Y:S01]  /*4940*/  @!UP0 UIADD3 UR16, UPT, UPT, UR21, 0x4200, URZ ;  /* 0x0000420015108890 */ /* 0x000fe2000fffe0ff */
[----:B------:R-:W-:Y:S01]  /*4950*/  VOTEU.ALL UP0, P1 ;  /* 0x0000000000ff7886 */ /* 0x000fe20000800000 */
[----:B------:R-:W-:Y:S01]  /*4960*/  UMOV UR19, UR35 ;  /* 0x0000002300137c82 */ /* 0x000fe20008000000 */
[----:B------:R-:W-:Y:S02]  /*4970*/  UMOV UR20, UR36 ;  /* 0x0000002400147c82 */ /* 0x000fe40008000000 */
        /* <DEDUP_REMOVED lines=10> */
.L_x_165:
[----:B------:R-:W-:Y:S01]  /*4a20*/  @!P1 IADD3 R6, P0, PT, R16, 0x580, RZ ;  /* 0x0000058010069810 */ /* 0x000fe20007f1e0ff */
[----:B------:R-:W-:Y:S01]  /*4a30*/  VOTEU.ALL UP0, P1 ;  /* 0x0000000000ff7886 */ /* 0x000fe20000800000 */
[----:B------:R-:W-:Y:S01]  /*4a40*/  UMOV UR6, 0x0 ;  /* 0x0000000000067882 */ /* 0x000fe20000000000 */
[----:B------:R-:W-:Y:S01]  /*4a50*/  UMOV UR7, 0x10000000 ;  /* 0x1000000000077882 */ /* 0x000fe20000000000 */
[----:B------:R-:W-:Y:S01]  /*4a60*/  @!P1 R2UR UR5, R6 ;  /* 0x00000000060592ca */ /* 0x000fe200000e0000 */
[----:B--2---:R-:W-:Y:S01]  /*4a70*/  @!P1 IMAD.X R0, RZ, RZ, R17, P0 ;  /* 0x000000ffff009224 */ /* 0x004fe200000e0611 */
[----:B------:R-:W-:Y:S01]  /*4a80*/  @!UP0 UIADD3 UR10, UPT, UPT, UR34, 0xc0, URZ ;  /* 0x000000c0220a8890 */ /* 0x000fe2000fffe0ff */
[----:B------:R-:W-:Y:S01]  /*4a90*/  R2UR UR16, R160 ;  /* 0x00000000a01072ca */ /* 0x000fe200000e0000 */
[----:B------:R-:W-:Y:S01]  /*4aa0*/  @!UP0 UIADD3 UR8, UPT, UPT, UR21, 0x6200, URZ ;  /* 0x0000620015088890 */ /* 0x000fe2000fffe0ff */
[----:B------:R-:W-:Y:S01]  /*4ab0*/  ISETP.NE.AND P0, PT, R14, 0x2, PT ;  /* 0x000000020e00780c */ /* 0x000fe20003f05270 */
[----:B------:R-:W-:Y:S01]  /*4ac0*/  @!UP0 UIADD3 UR9, UPT, UPT, UR21, 0x58, URZ ;  /* 0x0000005815098890 */ /* 0x000fe2000fffe0ff */
[----:B------:R-:W-:Y:S01]  /*4ad0*/  @!P1 R2UR UR4, R0 ;  /* 0x00000000000492ca */ /* 0x000fe200000e0000 */
[----:B------:R-:W-:Y:S01]  /*4ae0*/  VOTEU.ALL UP0, P1 ;  /* 0x0000000000ff7886 */ /* 0x000fe20000800000 */
[----:B------:R-:W-:Y:S01]  /*4af0*/  UMOV UR11, UR35 ;  /* 0x00000023000b7c82 */ /* 0x000fe20008000000 */
[----:B------:R-:W-:Y:S01]  /*4b00*/  UMOV UR12, UR36 ;  /* 0x00000024000c7c82 */ /* 0x000fe20008000000 */
[----:B------:R-:W-:Y:S01]  /*4b10*/  SEL R0, RZ, 0x1, P0 ;  /* 0x00000001ff007807 */ /* 0x000fe20000000000 */
[----:B------:R-:W-:Y:S01]  /*4b20*/  UIADD3 UR20, UPT, UPT, UR13, UR59, URZ ;  /* 0x0000003b0d147290 */ /* 0x000fe2000fffe0ff */
[----:B------:R-:W-:Y:S01]  /*4b30*/  IMAD.U32 R8, RZ, RZ, UR5 ;  /* 0x00000005ff087e24 */ /* 0x000fe2000f8e00ff */
[----:B------:R-:W-:Y:S01]  /*4b40*/  LOP3.LUT R15, R15, 0x1, RZ, 0x3c, !PT ;  /* 0x000000010f0f7812 */ /* 0x000fe200078e3cff */
[----:B------:R-:W-:Y:S01]  /*4b50*/  UPLOP3.LUT UP3, UPT, UPT, UPT, UPT, 0x80, 0x8 ;  /* 0x000000000008789c */ /* 0x000fe20003f6f070 */
[----:B------:R-:W-:Y:S01]  /*4b60*/  LOP3.LUT R13, R13, R0, RZ, 0x3c, !PT ;  /* 0x000000000d0d7212 */ /* 0x000fe200078e3cff */
[----:B------:R-:W-:Y:S01]  /*4b70*/  UIADD3 UR16, UPT, UPT, UR14, UR16, URZ ;  /* 0x000000100e107290 */ /* 0x000fe2000fffe0ff */
[----:B------:R-:W-:Y:S01]  /*4b80*/  SEL R14, R14, RZ, P0 ;  /* 0x000000ff0e0e7207 */ /* 0x000fe20000000000 */
[----:B------:R-:W-:Y:S01]  /*4b90*/  UMOV UR36, UR29 ;  /* 0x0000001d00247c82 */ /* 0x000fe20008000000 */
[----:B------:R-:W-:Y:S01]  /*4ba0*/  IMAD.U32 R9, RZ, RZ, UR4 ;  /* 0x00000004ff097e24 */ /* 0x000fe2000f8e00ff */
[----:B------:R-:W-:Y:S04]  /*4bb0*/  @!P1 R2UR UR4, R8 ;  /* 0x00000000080492ca */ /* 0x000fe800000e0000 */
[----:B------:R-:W-:Y:S11]  /*4bc0*/  @!P1 R2UR UR5, R9 ;  /* 0x00000000090592ca */ /* 0x000ff600000e0000 */
[----:B------:R-:W-:Y:S02]  /*4bd0*/  @!UPT UIADD3 URZ, UPT, UPT, URZ, URZ, URZ ;  /* 0x000000fffffff290 */ /* 0x000fe4000fffe0ff */
[----:B------:R2:W-:Y:S01]  /*4be0*/  @!UP0 UTMALDG.3D [UR8], [UR4], desc[UR6] ;  /* 0x00000608040085b4 */ /* 0x0005e20008011000 */
[----:B------:R2:W-:Y:S01]  /*4bf0*/  @!P1 SYNCS.ARRIVE.TRANS64.RED.A0TR RZ, [UR21+0x58], R7 ;  /* 0x00005807ffff99a7 */ /* 0x0005e20008300415 */
[----:B------:R-:W-:Y:S01]  /*4c00*/  SYNCS.ARRIVE.TRANS64.RED.A1T0 RZ, [UR37], RZ ;  /* 0x000000ffffff79a7 */ /* 0x000fe20008100425 */
[----:B------:R-:W-:Y:S05]  /*4c10*/  BRA.U UP1, `(.L_x_83) ;  /* 0xfffffff101747547 */ /* 0x000fea000b83ffff */
[----:B------:R-:W-:-:S04]  /*4c20*/  SHF.L.U32 R3, R15, 0x1f, RZ ;  /* 0x0000001f0f037819 */ /* 0x000fc800000006ff */
[----:B------:R-:W3:Y:S02]  /*4c30*/  SYNCS.PHASECHK.TRANS64.TRYWAIT P0, [UR21+0x60], R3 ;  /* 0x00006003ff0075a7 */ /* 0x000ee40008001115 */
[----:B---3--:R-:W-:Y:S05]  /*4c40*/  @!P0 BRA `(.L_x_84) ;  /* 0x0000007000648947 */ /* 0x008fea0003800000 */
.L_x_167:
[----:B------:R-:W4:Y:S02]  /*4c50*/  SYNCS.PHASECHK.TRANS64.TRYWAIT P0, [UR21+0x68], R3 ;  /* 0x00006803ff0075a7 */ /* 0x000f240008001115 */
[----:B----4-:R-:W-:Y:S05]  /*4c60*/  @!P0 BRA `(.L_x_85) ;  /* 0x0000007000748947 */ /* 0x010fea0003800000 */
.L_x_169:
[----:B------:R-:W4:Y:S02]  /*4c70*/  SYNCS.PHASECHK.TRANS64.TRYWAIT P0, [UR21+0x70], R3 ;  /* 0x00007003ff0075a7 */ /* 0x000f240008001115 */
[----:B----4-:R-:W-:Y:S05]  /*4c80*/  @!P0 BRA `(.L_x_86) ;  /* 0x0000007000848947 */ /* 0x010fea0003800000 */
.L_x_171:
[----:B---3--:R-:W-:-:S07]  /*4c90*/  MOV R0, UR21 ;  /* 0x0000001500007c02 */ /* 0x008fce0008000f00 */
.L_x_87:
[----:B---3--:R-:W-:-:S04]  /*4ca0*/  SHF.L.U32 R3, R15, 0x1f, RZ ;  /* 0x0000001f0f037819 */ /* 0x008fc800000006ff */
[----:B------:R3:W4:Y:S03]  /*4cb0*/  SYNCS.PHASECHK.TRANS64.TRYWAIT P0, [R0+URZ+0x78], R3 ;  /* 0x00007803000075a7 */ /* 0x00072600080011ff */
[----:B----4-:R-:W-:Y:S05]  /*4cc0*/  @!P0 NANOSLEEP.SYNCS 0x989680 ;  /* 0x009896800000895d */ /* 0x010fea0003900000 */
[----:B------:R-:W4:Y:S02]  /*4cd0*/  @!P0 SYNCS.PHASECHK.TRANS64 P0, [R0+URZ+0x78], R3 ;  /* 0x00007803000085a7 */ /* 0x000f2400080010ff */
[----:B-12-4-:R-:W-:Y:S05]  /*4ce0*/  @P0 EXIT ;  /* 0x000000000000094d */ /* 0x016fea0003800000 */
[----:B------:R-:W-:Y:S05]  /*4cf0*/  BRA `(.L_x_87) ;  /* 0xfffffffc00e87947 */ /* 0x000fea000383ffff */
.L_x_72:
[----:B------:R-:W-:-:S06]  /*4d00*/  UISETP.GE.AND UP0, UPT, UR17, 0x4, UPT ;  /* 0x000000041100788c */ /* 0x000fcc000bf06270 */
[----:B------:R-:W-:-:S13]  /*4d10*/  PLOP3.LUT P0, PT, PT, PT, UP0, 0x80, 0x8 ;  /* 0x000000000008781c */ /* 0x000fda0003f0f008 */
[----:B------:R-:W-:Y:S05]  /*4d20*/  @!P0 EXIT ;  /* 0x000000000000894d */ /* 0x000fea0003800000 */
[----:B------:R-:W1:Y:S08]  /*4d30*/  S2UR UR4, SR_CgaCtaId ;  /* 0x00000000000479c3 */ /* 0x000e700000008800 */
[----:B------:R-:W-:Y:S01]  /*4d40*/  BAR.SYNC.DEFER_BLOCKING 0x6, 0xa0 ;  /* 0x0182800000007b1d */ /* 0x000fe20000010000 */
[C---:B------:R-:W-:Y:S01]  /*4d50*/  IMAD.SHL.U32 R4, R170.reuse, 0x40, RZ ;  /* 0x00000040aa047824 */ /* 0x040fe200078e00ff */
[C---:B------:R-:W-:Y:S01]  /*4d60*/  LOP3.LUT R174, R170.reuse, 0x60, RZ, 0xc0, !PT ;  /* 0x00000060aaae7812 */ /* 0x040fe200078ec0ff */
[C---:B------:R-:W-:Y:S01]  /*4d70*/  IMAD.SHL.U32 R137, R170.reuse, 0x8, RZ ;  /* 0x00000008aa897824 */ /* 0x040fe200078e00ff */
[C---:B------:R-:W-:Y:S01]  /*4d80*/  LOP3.LUT R172, R170.reuse, 0x2, RZ, 0xc0, !PT ;  /* 0x00000002aaac7812 */ /* 0x040fe200078ec0ff */
[----:B------:R-:W-:Y:S01]  /*4d90*/  IMAD.U32 R69, R170, 0x10000, RZ ;  /* 0x00010000aa457824 */ /* 0x000fe200078e00ff */
[----:B------:R-:W-:-:S02]  /*4da0*/  UMOV UR44, 0x400 ;  /* 0x00000400002c7882 */ /* 0x000fc40000000000 */
[----:B------:R-:W2:Y:S01]  /*4db0*/  LDC.64 R156, c[0x0][0x8b0] ;  /* 0x00022c00ff9c7b82 */ /* 0x000ea20000000a00 */
[----:B------:R-:W-:Y:S01]  /*4dc0*/  LOP3.LUT R6, R4, 0x180, RZ, 0xc0, !PT ;  /* 0x0000018004067812 */ /* 0x000fe200078ec0ff */
[----:B------:R-:W-:Y:S01]  /*4dd0*/  HFMA2 R162, -RZ, RZ, 0, 0 ;  /* 0x00000000ffa27431 */ /* 0x000fe200000001ff */
[----:B------:R-:W-:Y:S01]  /*4de0*/  LOP3.LUT R170, R170, 0x4, RZ, 0xc0, !PT ;  /* 0x00000004aaaa7812 */ /* 0x000fe200078ec0ff */
[----:B------:R-:W-:Y:S01]  /*4df0*/  IMAD.MOV.U32 R68, RZ, RZ, RZ ;  /* 0x000000ffff447224 */ /* 0x000fe200078e00ff */
[----:B------:R-:W-:Y:S01]  /*4e00*/  LOP3.LUT R137, R6, 0x30, R137, 0xf8, !PT ;  /* 0x0000003006897812 */ /* 0x000fe200078ef889 */
[----:B------:R-:W-:Y:S01]  /*4e10*/  IMAD.MOV.U32 R168, RZ, RZ, RZ ;  /* 0x000000ffffa87224 */ /* 0x000fe200078e00ff */
[----:B------:R-:W-:Y:S01]  /*4e20*/  LOP3.LUT R69, R69, 0x600000, RZ, 0xc0, !PT ;  /* 0x0060000045457812 */ /* 0x000fe200078ec0ff */
[----:B------:R-:W3:Y:S01]  /*4e30*/  LDC.64 R138, c[0x0][0x8a8] ;  /* 0x00022a00ff8a7b82 */ /* 0x000ee20000000a00 */
[----:B------:R-:W-:Y:S02]  /*4e40*/  LOP3.LUT R137, R137, 0x1e40, R4, 0xf8, !PT ;  /* 0x00001e4089897812 */ /* 0x000fe400078ef804 */
[----:B------:R-:W-:Y:S01]  /*4e50*/  CS2R R166, SRZ ;  /* 0x0000000000a67805 */ /* 0x000fe2000001ff00 */
[----:B------:R-:W-:Y:S01]  /*4e60*/  IMAD.MOV.U32 R165, RZ, RZ, RZ ;  /* 0x000000ffffa57224 */ /* 0x000fe200078e00ff */
[----:B------:R-:W-:Y:S01]  /*4e70*/  IADD3 R169, PT, PT, -R170, 0x2, RZ ;  /* 0x00000002aaa97810 */ /* 0x000fe20007ffe1ff */
[----:B------:R-:W-:Y:S01]  /*4e80*/  IMAD.MOV R163, RZ, RZ, -R170 ;  /* 0x000000ffffa37224 */ /* 0x000fe200078e0aaa */
[----:B------:R-:W-:Y:S01]  /*4e90*/  IADD3 R164, PT, PT, -R172, RZ, RZ ;  /* 0x000000ffaca47210 */ /* 0x000fe20007ffe1ff */
[----:B------:R-:W4:Y:S01]  /*4ea0*/  LDCU UR57, c[0x0][0x370] ;  /* 0x00006e00ff3977ac */ /* 0x000f220008000800 */
[----:B-1----:R-:W-:Y:S01]  /*4eb0*/  ULEA UR44, UR4, UR44, 0x18 ;  /* 0x0000002c042c7291 */ /* 0x002fe2000f8ec0ff */
[----:B------:R-:W1:Y:S03]  /*4ec0*/  LDCU.64 UR62, c[0x0][0x348] ;  /* 0x00006900ff3e77ac */ /* 0x000e660008000a00 */
[----:B------:R-:W-:-:S02]  /*4ed0*/  UIADD3 UR4, UPT, UPT, UR44, 0x8200, URZ ;  /* 0x000082002c047890 */ /* 0x000fc4000fffe0ff */
[----:B------:R-:W-:Y:S01]  /*4ee0*/  VIADD R171, R137, UR44 ;  /* 0x0000002c89ab7c36 */ /* 0x000fe20008000000 */
[----:B------:R-:W-:Y:S02]  /*4ef0*/  UIADD3 UR5, UPT, UPT, UR44, 0x200, URZ ;  /* 0x000002002c057890 */ /* 0x000fe4000fffe0ff */
[----:B------:R-:W4:Y:S01]  /*4f00*/  LDS R0, [UR44+0x120] ;  /* 0x0001202cff007984 */ /* 0x000f220008000800 */
[----:B------:R-:W1:Y:S01]  /*4f10*/  LDCU UR43, c[0x0][0xb0c] ;  /* 0x00016180ff2b77ac */ /* 0x000e620008000800 */
[----:B------:R-:W-:Y:S01]  /*4f20*/  VIADD R171, R171, 0x200 ;  /* 0x00000200abab7836 */ /* 0x000fe20000000000 */
[----:B------:R-:W-:Y:S01]  /*4f30*/  MOV R173, UR4 ;  /* 0x0000000400ad7c02 */ /* 0x000fe20008000f00 */
[----:B------:R-:W-:Y:S01]  /*4f40*/  IMAD.U32 R175, RZ, RZ, UR5 ;  /* 0x00000005ffaf7e24 */ /* 0x000fe2000f8e00ff */
[----:B------:R-:W1:Y:S01]  /*4f50*/  LDCU UR39, c[0x0][0xb30] ;  /* 0x00016600ff2777ac */ /* 0x000e620008000800 */
[----:B------:R-:W1:Y:S01]  /*4f60*/  LDCU.64 UR46, c[0x0][0x888] ;  /* 0x00011100ff2e77ac */ /* 0x000e620008000a00 */
[----:B------:R-:W1:Y:S01]  /*4f70*/  LDCU.64 UR40, c[0x0][0xb28] ;  /* 0x00016500ff2877ac */ /* 0x000e620008000a00 */
[----:B------:R-:W1:Y:S01]  /*4f80*/  LDCU.64 UR60, c[0x0][0x890] ;  /* 0x00011200ff3c77ac */ /* 0x000e620008000a00 */
[----:B------:R-:W1:Y:S01]  /*4f90*/  LDCU.128 UR52, c[0x0][0xb10] ;  /* 0x00016200ff3477ac */ /* 0x000e620008000c00 */
[----:B------:R-:W1:Y:S02]  /*4fa0*/  LDCU UR56, c[0x0][0x374] ;  /* 0x00006e80ff3877ac */ /* 0x000e640008000800 */
[----:B-1234-:R-:W-:-:S07]  /*4fb0*/  IADD3 R69, PT, PT, R0, R69, RZ ;  /* 0x0000004500457210 */ /* 0x01efce0007ffe0ff */
.L_x_132:
[C---:B------:R-:W-:Y:S02]  /*4fc0*/  LEA R3, R162.reuse, UR44, 0x3 ;  /* 0x0000002ca2037c11 */ /* 0x040fe4000f8e18ff */
[----:B------:R-:W-:Y:S02]  /*4fd0*/  SHF.L.U32 R0, R167, 0x1f, RZ ;  /* 0x0000001fa7007819 */ /* 0x000fe400000006ff */
[----:B-1----:R-:W-:Y:S02]  /*4fe0*/  LEA R5, R162, UR44, 0x4 ;  /* 0x0000002ca2057c11 */ /* 0x002fe4000f8e20ff */
[----:B------:R-:W1:Y:S02]  /*4ff0*/  SYNCS.PHASECHK.TRANS64.TRYWAIT P0, [R3+URZ+0x90], R0 ;  /* 0x00009000030075a7 */ /* 0x000e6400080011ff */
[----:B-1----:R-:W-:Y:S05]  /*5000*/  @!P0 BRA `(.L_x_88) ;  /* 0x0000006c00bc8947 */ /* 0x002fea0003800000 */
.L_x_172:
        /* <DEDUP_REMOVED lines=11> */
[----:B------:R-:W-:Y:S01]  /*50c0*/  PLOP3.LUT P0, PT, PT, PT, UP1, 0x80, 0x8 ;  /* 0x000000000008781c */ /* 0x000fe20003f0f018 */
[----:B------:R-:W-:Y:S11]  /*50d0*/  UP2UR UR45, UPR, URZ, 0x2 ;  /* 0x00000002ff2d7883 */ /* 0x000ff60008000000 */
[----:B------:R-:W-:Y:S01]  /*50e0*/  @!UPT UIADD3 URZ, UPT, UPT, URZ, URZ, URZ ;  /* 0x000000fffffff290 */ /* 0x000fe2000fffe0ff */
[----:B-1----:R-:W-:Y:S02]  /*50f0*/  @P0 SHF.R.U32.HI R0, RZ, 0x10, R5 ;  /* 0x00000010ff000819 */ /* 0x002fe40000011605 */
        /* <DEDUP_REMOVED lines=12> */
[----:B------:R-:W2:Y:S01]  /*51c0*/  LDCU UR12, c[0x0][0xb20] ;  /* 0x00016400ff0c77ac */ /* 0x000ea20008000800 */
[----:B------:R-:W-:Y:S02]  /*51d0*/  UIMAD.WIDE.U32 UR4, UR56, UR55, URZ ;  /* 0x00000037380472a5 */ /* 0x000fe4000f8e00ff */
[----:B------:R-:W-:Y:S02]  /*51e0*/  UIMAD.WIDE.U32 UR6, UR57, UR52, URZ ;  /* 0x00000034390672a5 */ /* 0x000fe4000f8e00ff */
[----:B------:R-:W-:Y:S02]  /*51f0*/  UISETP.NE.AND UP0, UPT, UR54, 0x1, UPT ;  /* 0x000000013600788c */ /* 0x000fe4000bf05270 */
[----:B------:R-:W-:Y:S02]  /*5200*/  UIMAD.WIDE.U32 UR8, UR37, UR55, URZ ;  /* 0x00000037250872a5 */ /* 0x000fe4000f8e00ff */
[----:B------:R-:W-:Y:S02]  /*5210*/  UIMAD.WIDE.U32 UR10, UR38, UR52, URZ ;  /* 0x00000034260a72a5 */ /* 0x000fe4000f8e00ff */
[----:B------:R-:W-:Y:S02]  /*5220*/  UISETP.NE.AND UP1, UPT, UR43, 0x1, UPT ;  /* 0x000000012b00788c */ /* 0x000fe4000bf25270 */
[----:B------:R-:W-:Y:S01]  /*5230*/  UISETP.NE.AND UP2, UPT, UR42, 0x1, UPT ;  /* 0x000000012a00788c */ /* 0x000fe2000bf45270 */
[----:B------:R-:W-:Y:S02]  /*5240*/  UMOV UR4, UR5 ;  /* 0x0000000500047c82 */ /* 0x000fe40008000000 */
[----:B--2---:R-:W-:Y:S03]  /*5250*/  USHF.R.U32.HI UR5, URZ, UR12, UR4 ;  /* 0x0000000cff057299 */ /* 0x004fe60008011604 */
[----:B------:R-:W-:Y:S02]  /*5260*/  UMOV UR4, UR7 ;  /* 0x0000000700047c82 */ /* 0x000fe40008000000 */
[----:B------:R-:W-:Y:S02]  /*5270*/  USHF.R.U32.HI UR7, URZ, UR53, UR4 ;  /* 0x00000035ff077299 */ /* 0x000fe40008011604 */
[----:B------:R-:W-:Y:S02]  /*5280*/  USEL UR4, UR56, UR5, !UP0 ;  /* 0x0000000538047287 */ /* 0x000fe4000c000000 */
[----:B------:R-:W-:Y:S01]  /*5290*/  USEL UR7, UR57, UR7, !UP1 ;  /* 0x0000000739077287 */ /* 0x000fe2000c800000 */
[----:B------:R-:W-:Y:S01]  /*52a0*/  UMOV UR5, UR9 ;  /* 0x0000000900057c82 */ /* 0x000fe20008000000 */
[----:B------:R-:W-:Y:S02]  /*52b0*/  UIMAD.WIDE.U32 UR8, UR4, UR40, URZ ;  /* 0x00000028040872a5 */ /* 0x000fe4000f8e00ff */
[----:B------:R-:W-:Y:S03]  /*52c0*/  USHF.R.U32.HI UR6, URZ, UR12, UR5 ;  /* 0x0000000cff067299 */ /* 0x000fe60008011605 */
[----:B------:R-:W-:Y:S01]  /*52d0*/  UMOV UR5, UR11 ;  /* 0x0000000b00057c82 */ /* 0x000fe20008000000 */
[----:B------:R-:W-:Y:S02]  /*52e0*/  UIMAD.WIDE.U32 UR10, UR7, UR40, URZ ;  /* 0x00000028070a72a5 */ /* 0x000fe4000f8e00ff */
[----:B------:R-:W-:Y:S02]  /*52f0*/  USHF.R.U32.HI UR12, URZ, UR53, UR5 ;  /* 0x00000035ff0c7299 */ /* 0x000fe40008011605 */
[----:B------:R-:W-:Y:S01]  /*5300*/  USEL UR6, UR37, UR6, !UP0 ;  /* 0x0000000625067287 */ /* 0x000fe2000c000000 */
[----:B------:R-:W-:Y:S02]  /*5310*/  UMOV UR5, UR9 ;  /* 0x0000000900057c82 */ /* 0x000fe40008000000 */
[----:B------:R-:W-:Y:S01]  /*5320*/  UMOV UR10, UR11 ;  /* 0x0000000b000a7c82 */ /* 0x000fe20008000000 */
[----:B------:R-:W-:Y:S02]  /*5330*/  @UP2 USHF.R.U32.HI UR4, URZ, UR41, UR5 ;  /* 0x00000029ff042299 */ /* 0x000fe40008011605 */
[----:B------:R-:W-:Y:S02]  /*5340*/  @UP2 USHF.R.U32.HI UR7, URZ, UR41, UR10 ;  /* 0x00000029ff072299 */ /* 0x000fe4000801160a */
[----:B------:R-:W-:Y:S02]  /*5350*/  UIMAD UR4, UR42, UR4, URZ ;  /* 0x000000042a0472a4 */ /* 0x000fe4000f8e02ff */
        /* <DEDUP_REMOVED lines=8> */
[----:B------:R-:W-:Y:S02]  /*53e0*/  USEL UR11, UR6, UR4, !UP2 ;  /* 0x00000004060b7287 */ /* 0x000fe4000d000000 */
[----:B------:R-:W-:Y:S02]  /*53f0*/  UIADD3 UR8, UPT, UPT, -UR5, URZ, URZ ;  /* 0x000000ff05087290 */ /* 0x000fe4000fffe1ff */
[----:B------:R-:W-:Y:S01]  /*5400*/  UIADD3 UR10, UPT, UPT, -UR11, URZ, URZ ;  /* 0x000000ff0b0a7290 */ /* 0x000fe2000fffe1ff */
[----:B------:R-:W-:Y:S01]  /*5410*/  @!UP0 UMOV UR4, UR9 ;  /* 0x0000000900048c82 */ /* 0x000fe20008000000 */
[----:B------:R-:W-:Y:S02]  /*5420*/  UIADD3 UR9, UPT, UPT, -UR6, URZ, URZ ;  /* 0x000000ff06097290 */ /* 0x000fe4000fffe1ff */
[----:B------:R-:W-:Y:S02]  /*5430*/  @!UP0 USHF.R.U32.HI UR4, URZ, UR41, UR4 ;  /* 0x00000029ff048299 */ /* 0x000fe40008011604 */
[----:B------:R-:W-:Y:S02]  /*5440*/  UIMAD UR10, UR42, UR10, UR6 ;  /* 0x0000000a2a0a72a4 */ /* 0x000fe4000f8e0206 */
[----:B------:R-:W-:Y:S04]  /*5450*/  @!UP0 USEL UR4, UR5, UR4, !UP2 ;  /* 0x0000000405048287 */ /* 0x000fe8000d000000 */
[----:B------:R-:W-:Y:S02]  /*5460*/  @!UP0 UIMAD UR10, UR7, UR10, UR4 ;  /* 0x0000000a070a82a4 */ /* 0x000fe4000f8e0204 */
[----:B------:R-:W-:Y:S02]  /*5470*/  @!UP0 UIADD3 UR11, UPT, UPT, UR11, -UR4, URZ ;  /* 0x800000040b0b8290 */ /* 0x000fe4000fffe0ff */
[----:B------:R-:W-:Y:S02]  /*5480*/  UIMAD UR7, UR43, UR8, UR38 ;  /* 0x000000082b0772a4 */ /* 0x000fe4000f8e0226 */
[----:B------:R-:W-:Y:S02]  /*5490*/  @!UP0 UIMAD UR6, UR11, UR42, UR5 ;  /* 0x0000002a0b0682a4 */ /* 0x000fe4000f8e0205 */
[----:B------:R-:W-:Y:S01]  /*54a0*/  UIMAD UR4, UR54, UR9, UR37 ;  /* 0x00000009360472a4 */ /* 0x000fe2000f8e0225 */
[----:B------:R-:W-:Y:S02]  /*54b0*/  @!UP0 UMOV UR5, UR10 ;  /* 0x0000000a00058c82 */ /* 0x000fe40008000000 */
[----:B------:R-:W-:Y:S02]  /*54c0*/  UIMAD UR38, UR5, UR43, UR7 ;  /* 0x0000002b052672a4 */ /* 0x000fe4000f8e0207 */
[----:B------:R-:W-:Y:S11]  /*54d0*/  UIMAD UR37, UR6, UR54, UR4 ;  /* 0x00000036062572a4 */ /* 0x000ff6000f8e0204 */
[----:B------:R-:W-:Y:S01]  /*54e0*/  @!UPT UIADD3 URZ, UPT, UPT, URZ, URZ, URZ ;  /* 0x000000fffffff290 */ /* 0x000fe2000fffe0ff */
.L_x_89:
[----:B------:R-:W-:Y:S01]  /*54f0*/  UISETP.NE.AND UP0, UPT, UR39, 0x1, UPT ;  /* 0x000000012700788c */ /* 0x000fe2000bf05270 */
[----:B------:R-:W-:Y:S01]  /*5500*/  IADD3 R162, PT, PT, R162, 0x1, RZ ;  /* 0x00000001a2a27810 */ /* 0x000fe20007ffe0ff */
[----:B------:R-:W-:Y:S02]  /*5510*/  UIADD3 UR11, UPT, UPT, UR44, 0x200, URZ ;  /* 0x000002002c0b7890 */ /* 0x000fe4000fffe0ff */
[----:B------:R-:W-:Y:S02]  /*5520*/  USHF.L.U32 UR50, UR16, 0x7, URZ ;  /* 0x0000000710327899 */ /* 0x000fe400080006ff */
[----:B------:R-:W-:Y:S05]  /*5530*/  USHF.L.U32 UR49, UR20, 0x8, URZ ;  /* 0x0000000814317899 */ /* 0x000fea00080006ff */
[----:B------:R-:W2:Y:S01]  /*5540*/  @!UP0 LDCU.128 UR12, c[0x0][0xb10] ;  /* 0x00016200ff0c87ac */ /* 0x000ea20008000c00 */
[----:B------:R-:W3:Y:S01]  /*5550*/  @!UP0 LDCU UR5, c[0x0][0xb0c] ;  /* 0x00016180ff0587ac */ /* 0x000ee20008000800 */
[----:B------:R-:W4:Y:S01]  /*5560*/  @!UP0 LDCU UR10, c[0x0][0xb20] ;  /* 0x00016400ff0a87ac */ /* 0x000f220008000800 */
[----:B--2---:R-:W-:Y:S02]  /*5570*/  UIMAD.WIDE.U32 UR8, UR38, UR12, URZ ;  /* 0x0000000c260872a5 */ /* 0x004fe4000f8e00ff */
[----:B------:R-:W-:Y:S02]  /*5580*/  UIMAD.WIDE.U32 UR6, UR37, UR15, URZ ;  /* 0x0000000f250672a5 */ /* 0x000fe4000f8e00ff */
[----:B------:R-:W-:Y:S03]  /*5590*/  @!UP0 UISETP.NE.AND UP1, UPT, UR14, 0x1, UPT ;  /* 0x000000010e00888c */ /* 0x000fe6000bf25270 */
[----:B------:R-:W-:Y:S01]  /*55a0*/  @!UP0 UMOV UR4, UR9 ;  /* 0x0000000900048c82 */ /* 0x000fe20008000000 */
[----:B---3--:R-:W-:Y:S02]  /*55b0*/  @!UP0 UISETP.NE.AND UP2, UPT, UR5, 0x1, UPT ;  /* 0x000000010500888c */ /* 0x008fe4000bf45270 */
[----:B------:R-:W-:Y:S01]  /*55c0*/  @!UP0 USHF.R.U32.HI UR4, URZ, UR13, UR4 ;  /* 0x0000000dff048299 */ /* 0x000fe20008011604 */
[----:B------:R-:W-:Y:S02]  /*55d0*/  @!UP0 UMOV UR6, UR7 ;  /* 0x0000000700068c82 */ /* 0x000fe40008000000 */
[----:B----4-:R-:W-:Y:S02]  /*55e0*/  @!UP0 USHF.R.U32.HI UR6, URZ, UR10, UR6 ;  /* 0x0000000aff068299 */ /* 0x010fe40008011606 */
[----:B------:R-:W-:Y:S02]  /*55f0*/  @!UP0 USEL UR7, UR38, UR4, !UP2 ;  /* 0x0000000426078287 */ /* 0x000fe4000d000000 */
[----:B------:R-:W-:Y:S04]  /*5600*/  @!UP0 USEL UR6, UR37, UR6, !UP1 ;  /* 0x0000000625068287 */ /* 0x000fe8000c800000 */
[----:B------:R-:W-:Y:S02]  /*5610*/  @!UP0 UIADD3 UR4, UPT, UPT, -UR7, UR6, URZ ;  /* 0x0000000607048290 */ /* 0x000fe4000fffe1ff */
[----:B------:R-:W-:Y:S02]  /*5620*/  @!UP0 UIADD3 UR6, UPT, UPT, UR7, -UR6, URZ ;  /* 0x8000000607068290 */ /* 0x000fe4000fffe0ff */
[----:B------:R-:W-:Y:S02]  /*5630*/  @!UP0 UIMAD UR38, UR4, UR5, UR38 ;  /* 0x00000005042682a4 */ /* 0x000fe4000f8e0226 */
[----:B------:R-:W-:Y:S02]  /*5640*/  @!UP0 UIMAD UR37, UR6, UR14, UR37 ;  /* 0x0000000e062582a4 */ /* 0x000fe4000f8e0225 */
[----:B------:R-:W-:Y:S09]  /*5650*/  ULOP3.LUT UP0, URZ, UR11, 0x1b0, URZ, 0xc0, !UPT ;  /* 0x000001b00bff7892 */ /* 0x000ff2000f80c0ff */
[----:B------:R-:W-:Y:S05]  /*5660*/  BRA.U !UP0, `(.L_x_90) ;  /* 0x0000000108407547 */ /* 0x000fea000b800000 */
[----:B------:R-:W2:Y:S01]  /*5670*/  LDCU.64 UR8, c[0x4][0x88] ;  /* 0x01001100ff0877ac */ /* 0x000ea20008000a00 */
[----:B------:R-:W-:Y:S01]  /*5680*/  MOV R3, 0x0 ;  /* 0x0000000000037802 */ /* 0x000fe20000000f00 */
[----:B------:R-:W-:Y:S02]  /*5690*/  HFMA2 R12, -RZ, RZ, 0, 5.9604644775390625e-08 ;  /* 0x00000001ff0c7431 */ /* 0x000fe400000001ff */
[----:B------:R-:W-:Y:S02]  /*56a0*/  IMAD.MOV.U32 R8, RZ, RZ, 0x70 ;  /* 0x00000070ff087424 */ /* 0x000fe400078e00ff */
[----:B------:R-:W-:Y:S01]  /*56b0*/  IMAD.MOV.U32 R13, RZ, RZ, RZ ;  /* 0x000000ffff0d7224 */ /* 0x000fe200078e00ff */
[----:B------:R-:W3:Y:S01]  /*56c0*/  LDCU.64 UR6, c[0x4][0x90] ;  /* 0x01001200ff0677ac */ /* 0x000ee20008000a00 */
[----:B------:R-:W4:Y:S01]  /*56d0*/  LDC.64 R2, c[0x4][R3] ;  /* 0x0100000003027b82 */ /* 0x000f220000000a00 */
[----:B------:R-:W1:Y:S01]  /*56e0*/  LDCU.64 UR4, c[0x4][0x8] ;  /* 0x01000100ff0477ac */ /* 0x000e620008000a00 */
[----:B--2---:R-:W-:Y:S01]  /*56f0*/  MOV R5, UR9 ;  /* 0x0000000900057c02 */ /* 0x004fe20008000f00 */
[----:B------:R-:W-:Y:S01]  /*5700*/  IMAD.U32 R4, RZ, RZ, UR8 ;  /* 0x00000008ff047e24 */ /* 0x000fe2000f8e00ff */
[----:B---3--:R-:W-:Y:S01]  /*5710*/  MOV R7, UR7 ;  /* 0x0000000700077c02 */ /* 0x008fe20008000f00 */
[----:B------:R-:W-:Y:S01]  /*5720*/  IMAD.U32 R6, RZ, RZ, UR6 ;  /* 0x00000006ff067e24 */ /* 0x000fe2000f8e00ff */
[----:B-1----:R-:W-:Y:S01]  /*5730*/  MOV R11, UR5 ;  /* 0x00000005000b7c02 */ /* 0x002fe20008000f00 */
[----:B------:R-:W-:Y:S02]  /*5740*/  IMAD.U32 R10, RZ, RZ, UR4 ;  /* 0x00000004ff0a7e24 */ /* 0x000fe4000f8e00ff */
[----:B------:R-:W-:Y:S07]  /*5750*/  LEPC R20, `(.L_x_90) ;  /* 0x000000001014794e */ /* 0x000fee0000000000 */
[----:B----45:R-:W-:Y:S05]  /*5760*/  CALL.ABS.NOINC R2 ;  /* 0x0000000002007343 */ /* 0x030fea0003c00000 */
.L_x_90:
[----:B------:R-:W-:Y:S01]  /*5770*/  LOP3.LUT P0, RZ, R173, 0x1b0, RZ, 0xc0, !PT ;  /* 0x000001b0adff7812 */ /* 0x000fe2000780c0ff */
[----:B------:R-:W-:Y:S11]  /*5780*/  BSSY.RECONVERGENT B6, `(.L_x_91) ;  /* 0x0000013000067945 */ /* 0x000ff60003800200 */
[----:B------:R-:W-:Y:S01]  /*5790*/  @!UPT UIADD3 URZ, UPT, UPT, URZ, URZ, URZ ;  /* 0x000000fffffff290 */ /* 0x000fe2000fffe0ff */
[----:B------:R-:W-:Y:S05]  /*57a0*/  @!P0 BRA `(.L_x_92) ;  /* 0x0000000000408947 */ /* 0x000fea0003800000 */
        /* <DEDUP_REMOVED lines=16> */
.L_x_92:
[----:B------:R-:W-:Y:S05]  /*58b0*/  BSYNC.RECONVERGENT B6 ;  /* 0x0000000000067941 */ /* 0x000fea0003800200 */
.L_x_91:
[----:B------:R-:W-:Y:S01]  /*58c0*/  R2UR UR4, R161 ;  /* 0x00000000a10472ca */ /* 0x000fe200000e0000 */
[----:B------:R-:W-:Y:S01]  /*58d0*/  UISETP.NE.U32.AND UP0, UPT, UR60, URZ, UPT ;  /* 0x000000ff3c00728c */ /* 0x000fe2000bf05070 */
[----:B------:R-:W-:Y:S02]  /*58e0*/  ISETP.NE.U32.AND P4, PT, R156, RZ, PT ;  /* 0x000000ff9c00720c */ /* 0x000fe40003f85070 */
[----:B------:R-:W-:Y:S01]  /*58f0*/  ISETP.NE.U32.AND P2, PT, RZ, UR46, PT ;  /* 0x0000002eff007c0c */ /* 0x000fe2000bf45070 */
[----:B------:R-:W-:Y:S01]  /*5900*/  UISETP.NE.AND.EX UP1, UPT, UR61, URZ, UPT, UP0 ;  /* 0x000000ff3d00728c */ /* 0x000fe2000bf25300 */
[----:B------:R-:W-:Y:S01]  /*5910*/  ISETP.NE.AND.EX P4, PT, R157, RZ, PT, P4 ;  /* 0x000000ff9d00720c */ /* 0x000fe20003f85340 */
[----:B------:R-:W-:Y:S01]  /*5920*/  UPLOP3.LUT UP0, UPT, UPT, UPT, UPT, 0x40, 0x4 ;  /* 0x000000000004789c */ /* 0x000fe20003f0e870 */
[----:B------:R-:W-:Y:S05]  /*5930*/  ISETP.NE.AND.EX P2, PT, RZ, UR47, PT, P2 ;  /* 0x0000002fff007c0c */ /* 0x000fea000bf45320 */
[----:B------:R-:W-:Y:S06]  /*5940*/  UISETP.NE.AND UP2, UPT, UR4, URZ, UPT ;  /* 0x000000ff0400728c */ /* 0x000fec000bf45270 */
[----:B------:R-:W-:Y:S05]  /*5950*/  PLOP3.LUT P1, PT, PT, PT, UP2, 0x80, 0x8 ;  /* 0x000000000008781c */ /* 0x000fea0003f2f028 */
[----:B------:R-:W-:Y:S06]  /*5960*/  @UP2 UPLOP3.LUT UP0, UPT, UPT, UPT, UP1, 0x80, 0x8 ;  /* 0x000000000008289c */ /* 0x000fec0003f0f010 */
[----:B------:R-:W-:Y:S01]  /*5970*/  PLOP3.LUT P0, PT, PT, PT, UP0, 0x80, 0x8 ;  /* 0x000000000008781c */ /* 0x000fe20003f0f008 */
[----:B------:R-:W-:Y:S01]  /*5980*/  @!UPT UIADD3 URZ, UPT, UPT, URZ, URZ, URZ ;  /* 0x000000fffffff290 */ /* 0x000fe2000fffe0ff */
[----:B------:R-:W-:Y:S11]  /*5990*/  BRA.U !UP1, `(.L_x_93) ;  /* 0x00000001093c7547 */ /* 0x000ff6000b800000 */
[----:B------:R-:W-:Y:S01]  /*59a0*/  UISETP.NE.U32.AND UP0, UPT, UR46, URZ, UPT ;  /* 0x000000ff2e00728c */ /* 0x000fe2000bf05070 */
[----:B-1----:R-:W-:Y:S01]  /*59b0*/  HFMA2 R0, -RZ, RZ, 0, 5.9604644775390625e-08 ;  /* 0x00000001ff007431 */ /* 0x002fe200000001ff */
[----:B------:R-:W1:Y:S01]  /*59c0*/  LDCU.64 UR8, c[0x0][0x358] ;  /* 0x00006b00ff0877ac */ /* 0x000e620008000a00 */
[----:B------:R-:W-:Y:S01]  /*59d0*/  IMAD.MOV.U32 R158, RZ, RZ, 0x1 ;  /* 0x00000001ff9e7424 */ /* 0x000fe200078e00ff */
[----:B------:R-:W-:Y:S06]  /*59e0*/  UISETP.NE.AND.EX UP0, UPT, UR47, URZ, UPT, UP0 ;  /* 0x000000ff2f00728c */ /* 0x000fec000bf05300 */
[----:B------:R-:W-:Y:S05]  /*59f0*/  PLOP3.LUT P3, PT, PT, PT, UP0, 0x80, 0x8 ;  /* 0x000000000008781c */ /* 0x000fea0003f6f008 */
[----:B------:R-:W2:Y:S01]  /*5a00*/  @UP0 LDCU.64 UR4, c[0x0][0x888] ;  /* 0x00011100ff0407ac */ /* 0x000ea20008000a00 */
[----:B------:R-:W-:Y:S07]  /*5a10*/  @UP0 UIMAD UR6, UR36, UR60, URZ ;  /* 0x0000003c240602a4 */ /* 0x000fee000f8e02ff */
[----:B------:R-:W-:Y:S01]  /*5a20*/  @!P3 PRMT R158, R0, 0x7610, R158 ;  /* 0x00007610009eb816 */ /* 0x000fe2000000009e */
[----:B--2---:R-:W-:Y:S06]  /*5a30*/  @UP0 UIMAD.WIDE UR4, UR6, 0x4, UR4 ;  /* 0x00000004060408a5 */ /* 0x004fec000f8e0204 */
[----:B------:R-:W-:Y:S01]  /*5a40*/  IMAD.U32 R2, RZ, RZ, UR4 ;  /* 0x00000004ff027e24 */ /* 0x000fe2000f8e00ff */
[----:B------:R-:W-:Y:S04]  /*5a50*/  MOV R3, UR5 ;  /* 0x0000000500037c02 */ /* 0x000fe80008000f00 */
[----:B------:R-:W2:Y:S01]  /*5a60*/  @!UP0 LDCU UR4, c[0x0][0x880] ;  /* 0x00011000ff0487ac */ /* 0x000ea20008000800 */
[----:B-1---5:R3:W5:Y:S02]  /*5a70*/  @P3 LDG.E R73, desc[UR8][R2.64] ;  /* 0x0000000802493981 */ /* 0x022764000c1e1900 */
[----:B--23--:R-:W-:Y:S02]  /*5a80*/  @!P3 IMAD.U32 R73, RZ, RZ, UR4 ;  /* 0x00000004ff49be24 */ /* 0x00cfe4000f8e00ff */
.L_x_93:
[----:B------:R-:W-:Y:S05]  /*5a90*/  @!P4 BRA `(.L_x_94) ;  /* 0x000000000024c947 */ /* 0x000fea0003800000 */
[----:B------:R-:W-:Y:S01]  /*5aa0*/  ISETP.NE.U32.AND P3, PT, R138, RZ, PT ;  /* 0x000000ff8a00720c */ /* 0x000fe20003f65070 */
[----:B------:R-:W2:Y:S03]  /*5ab0*/  LDCU.64 UR4, c[0x0][0x358] ;  /* 0x00006b00ff0477ac */ /* 0x000ea60008000a00 */
[----:B------:R-:W-:Y:S11]  /*5ac0*/  ISETP.NE.AND.EX P3, PT, R139, RZ, PT, P3 ;  /* 0x000000ff8b00720c */ /* 0x000ff60003f65330 */
[----:B------:R-:W-:Y:S02]  /*5ad0*/  @!UPT UIADD3 URZ, UPT, UPT, URZ, URZ, URZ ;  /* 0x000000fffffff290 */ /* 0x000fe4000fffe0ff */
[----:B------:R-:W3:Y:S01]  /*5ae0*/  @P3 LDC.64 R2, c[0x0][0x8a8] ;  /* 0x00022a00ff023b82 */ /* 0x000ee20000000a00 */
[----:B-1----:R-:W-:Y:S04]  /*5af0*/  @P3 IMAD R0, R156, UR36, RZ ;  /* 0x000000249c003c24 */ /* 0x002fe8000f8e02ff */
[----:B---3--:R-:W-:Y:S05]  /*5b00*/  @P3 IMAD.WIDE R2, R0, 0x4, R2 ;  /* 0x0000000400023825 */ /* 0x008fea00078e0202 */
[----:B--2--5:R2:W5:Y:S02]  /*5b10*/  @P3 LDG.E R70, desc[UR4][R2.64] ;  /* 0x0000000402463981 */ /* 0x024564000c1e1900 */
[----:B--2---:R-:W3:Y:S02]  /*5b20*/  @!P3 LDC R70, c[0x0][0x8a0] ;  /* 0x00022800ff46bb82 */ /* 0x004ee40000000800 */
.L_x_94:
[----:B-----5:R-:W-:Y:S01]  /*5b30*/  FSETP.NEU.AND P4, PT, R73, RZ, PT ;  /* 0x000000ff4900720b */ /* 0x020fe20003f8d000 */
[----:B------:R-:W-:Y:S01]  /*5b40*/  BSSY B1, `(.L_x_95) ;  /* 0x0000047000017945 */ /* 0x000fe20003800000 */
[----:B------:R-:W-:Y:S01]  /*5b50*/  SEL R5, RZ, 0xffffffff, P2 ;  /* 0xffffffffff057807 */ /* 0x000fe20001000000 */
[----:B------:R-:W-:Y:S01]  /*5b60*/  IMAD.MOV.U32 R180, RZ, RZ, 0x1 ;  /* 0x00000001ffb47424 */ /* 0x000fe200078e00ff */
[----:B------:R-:W-:Y:S01]  /*5b70*/  LOP3.LUT P3, RZ, R158, 0xff, RZ, 0xc0, !PT ;  /* 0x000000ff9eff7812 */ /* 0x000fe2000786c0ff */
[----:B------:R-:W-:Y:S01]  /*5b80*/  IMAD R71, R68, 0x100, R69 ;  /* 0x0000010044477824 */ /* 0x000fe200078e0245 */
[----:B-1----:R-:W-:Y:S02]  /*5b90*/  @P1 SEL R0, RZ, 0xffffffff, P4 ;  /* 0xffffffffff001807 */ /* 0x002fe40002000000 */
[----:B------:R-:W-:Y:S02]  /*5ba0*/  CS2R R154, SRZ ;  /* 0x00000000009a7805 */ /* 0x000fe4000001ff00 */
[----:B------:R-:W-:Y:S02]  /*5bb0*/  LEA R3, R166, UR44, 0x3 ;  /* 0x0000002ca6037c11 */ /* 0x000fe4000f8e18ff */
[----:B------:R-:W-:Y:S02]  /*5bc0*/  CS2R R152, SRZ ;  /* 0x0000000000987805 */ /* 0x000fe4000001ff00 */
[----:B------:R-:W-:Y:S02]  /*5bd0*/  @P0 SEL R0, R5, R0, !P3 ;  /* 0x0000000005000207 */ /* 0x000fe40005800000 */
[----:B------:R-:W-:Y:S02]  /*5be0*/  CS2R R150, SRZ ;  /* 0x0000000000967805 */ /* 0x000fe4000001ff00 */
[----:B------:R-:W-:Y:S02]  /*5bf0*/  LEA R177, R68, UR44, 0x3 ;  /* 0x0000002c44b17c11 */ /* 0x000fe4000f8e18ff */
[----:B------:R-:W-:Y:S02]  /*5c00*/  CS2R R148, SRZ ;  /* 0x0000000000947805 */ /* 0x000fe4000001ff00 */
[----:B------:R-:W-:Y:S02]  /*5c10*/  @P1 LOP3.LUT R0, R0, 0x1, RZ, 0xc0, !PT ;  /* 0x0000000100001812 */ /* 0x000fe400078ec0ff */
[----:B------:R-:W-:Y:S02]  /*5c20*/  CS2R R146, SRZ ;  /* 0x0000000000927805 */ /* 0x000fe4000001ff00 */
[----:B------:R-:W-:Y:S02]  /*5c30*/  SHF.L.U32 R4, R168, 0x1f, RZ ;  /* 0x0000001fa8047819 */ /* 0x000fe400000006ff */
[----:B------:R-:W-:Y:S02]  /*5c40*/  CS2R R144, SRZ ;  /* 0x0000000000907805 */ /* 0x000fe4000001ff00 */
[----:B------:R-:W-:Y:S02]  /*5c50*/  ISETP.NE.U32.OR P6, PT, R0, 0x1, !P1 ;  /* 0x000000010000780c */ /* 0x000fe40004fc5470 */
[----:B------:R-:W-:Y:S02]  /*5c60*/  CS2R R142, SRZ ;  /* 0x00000000008e7805 */ /* 0x000fe4000001ff00 */
[----:B------:R-:W-:Y:S02]  /*5c70*/  PLOP3.LUT P2, PT, PT, PT, UP1, 0x80, 0x8 ;  /* 0x000000000008781c */ /* 0x000fe40003f4f018 */
[----:B------:R-:W-:Y:S02]  /*5c80*/  CS2R R140, SRZ ;  /* 0x00000000008c7805 */ /* 0x000fe4000001ff00 */
[----:B------:R-:W-:Y:S02]  /*5c90*/  SEL R0, RZ, 0xffffffff, P4 ;  /* 0xffffffffff007807 */ /* 0x000fe40002000000 */
[----:B------:R-:W-:Y:S03]  /*5ca0*/  P2R R189, PR, RZ, 0x40 ;  /* 0x00000040ffbd7803 */ /* 0x000fe60000000000 */
[----:B------:R-:W-:Y:S04]  /*5cb0*/  @P6 SHF.L.U32 R2, R165, 0x1f, RZ ;  /* 0x0000001fa5026819 */ /* 0x000fe800000006ff */
[----:B------:R-:W-:Y:S01]  /*5cc0*/  @P2 SEL R0, R5, R0, !P3 ;  /* 0x0000000005002207 */ /* 0x000fe20005800000 */
[----:B------:R-:W1:Y:S03]  /*5cd0*/  @P6 SYNCS.PHASECHK.TRANS64.TRYWAIT P1, [R3+URZ+0x40], R2 ;  /* 0x00004002030065a7 */ /* 0x000e6600080211ff */
[----:B------:R-:W-:Y:S04]  /*5ce0*/  LOP3.LUT R0, R0, 0x1, RZ, 0xc0, !PT ;  /* 0x0000000100007812 */ /* 0x000fe800078ec0ff */
[----:B------:R-:W-:Y:S04]  /*5cf0*/  ISETP.NE.U32.AND P5, PT, R0, 0x1, PT ;  /* 0x000000010000780c */ /* 0x000fe80003fa5070 */
[----:B------:R-:W-:Y:S01]  /*5d00*/  P2R R181, PR, RZ, 0x20 ;  /* 0x00000020ffb57803 */ /* 0x000fe20000000000 */
[----:B------:R2:W4:Y:S01]  /*5d10*/  SYNCS.PHASECHK.TRANS64.TRYWAIT P0, [R177+URZ+0xb0], R4 ;  /* 0x0000b004b10075a7 */ /* 0x00052200080011ff */
[----:B-1----:R-:W-:Y:S01]  /*5d20*/  @P6 SEL R180, RZ, 0x1, !P1 ;  /* 0x00000001ffb46807 */ /* 0x002fe20004800000 */
[----:B--2---:R-:W-:Y:S06]  /*5d30*/  @!P6 BRA `(.L_x_96) ;  /* 0x00000000009ce947 */ /* 0x004fec0003800000 */
[----:B------:R-:W-:Y:S01]  /*5d40*/  @P5 IMAD R7, R166, 0x2000, R171 ;  /* 0x00002000a6075824 */ /* 0x000fe200078e02ab */
[----:B------:R-:W1:Y:S01]  /*5d50*/  S2R R0, SR_CgaCtaId ;  /* 0x0000000000007919 */ /* 0x000e620000008800 */
[----:B------:R-:W-:Y:S01]  /*5d60*/  ISETP.NE.AND P1, PT, R180, RZ, PT ;  /* 0x000000ffb400720c */ /* 0x000fe20003f25270 */
[----:B------:R-:W-:Y:S01]  /*5d70*/  BSSY B0, `(.L_x_97) ;  /* 0x0000010000007945 */ /* 0x000fe20003800000 */
[--C-:B------:R-:W-:Y:S01]  /*5d80*/  @P5 IMAD R8, R172, -0x10, R7.reuse ;  /* 0xfffffff0ac085824 */ /* 0x100fe200078e0207 */
[----:B------:R-:W-:Y:S01]  /*5d90*/  CS2R R142, SRZ ;  /* 0x00000000008e7805 */ /* 0x000fe2000001ff00 */
[----:B------:R-:W-:Y:S01]  /*5da0*/  @P5 IMAD R6, R170, -0x10, R7 ;  /* 0xfffffff0aa065824 */ /* 0x000fe200078e0207 */
[----:B------:R-:W-:Y:S01]  /*5db0*/  CS2R R140, SRZ ;  /* 0x00000000008c7805 */ /* 0x000fe2000001ff00 */
[----:B------:R-:W-:Y:S01]  /*5dc0*/  @P5 IMAD R5, R169, 0x10, R8 ;  /* 0x00000010a9055824 */ /* 0x000fe200078e0208 */
[----:B------:R-:W-:Y:S02]  /*5dd0*/  CS2R R150, SRZ ;  /* 0x0000000000967805 */ /* 0x000fe4000001ff00 */
[----:B------:R-:W-:Y:S02]  /*5de0*/  CS2R R148, SRZ ;  /* 0x0000000000947805 */ /* 0x000fe4000001ff00 */
[----:B------:R-:W-:Y:S02]  /*5df0*/  CS2R R146, SRZ ;  /* 0x0000000000927805 */ /* 0x000fe4000001ff00 */
[----:B------:R-:W-:Y:S02]  /*5e00*/  CS2R R144, SRZ ;  /* 0x0000000000907805 */ /* 0x000fe4000001ff00 */
[----:B------:R-:W-:Y:S02]  /*5e10*/  CS2R R154, SRZ ;  /* 0x00000000009a7805 */ /* 0x000fe4000001ff00 */
[----:B------:R-:W-:Y:S01]  /*5e20*/  CS2R R152, SRZ ;  /* 0x0000000000987805 */ /* 0x000fe2000001ff00 */
[----:B------:R-:W-:Y:S06]  /*5e30*/  @P1 BRA `(.L_x_98) ;  /* 0x00000000000c1947 */ /* 0x000fec0003800000 */
[----:B------:R-:W-:Y:S04]  /*5e40*/  SHF.L.U32 R2, R165, 0x1f, RZ ;  /* 0x0000001fa5027819 */ /* 0x000fe800000006ff */
[----:B------:R-:W2:Y:S02]  /*5e50*/  SYNCS.PHASECHK.TRANS64.TRYWAIT P1, [R3+URZ+0x40], R2 ;  /* 0x00004002030075a7 */ /* 0x000ea400080211ff */
[----:B--2---:R-:W-:Y:S05]  /*5e60*/  @!P1 BRA `(.L_x_99) ;  /* 0x0000006000389947 */ /* 0x004fea0003800000 */
.L_x_98:
[----:B------:R-:W-:Y:S05]  /*5e70*/  BSYNC B0 ;  /* 0x0000000000007941 */ /* 0x000fea0003800000 */
.L_x_97:
[----:B------:R-:W-:Y:S01]  /*5e80*/  ISETP.NE.AND P1, PT, R181, RZ, PT ;  /* 0x000000ffb500720c */ /* 0x000fe20003f25270 */
[----:B--2---:R-:W-:Y:S02]  /*5e90*/  VIADD R3, R3, 0x60 ;  /* 0x0000006003037836 */ /* 0x004fe40000000000 */
[----:B------:R-:W-:Y:S03]  /*5ea0*/  VIADD R166, R166, 0x1 ;  /* 0x00000001a6a67836 */ /* 0x000fe60000000000 */
[----:B-1----:R-:W-:Y:S07]  /*5eb0*/  PRMT R0, R0, 0x654, R3 ;  /* 0x0000065400007816 */ /* 0x002fee0000000003 */
[----:B------:R1:W2:Y:S04]  /*5ec0*/  @P1 LDS.128 R140, [R7] ;  /* 0x00000000078c1984 */ /* 0x0002a80000000c00 */
[----:B------:R1:W1:Y:S04]  /*5ed0*/  @P1 LDS.128 R148, [R6+0x20] ;  /* 0x0000200006941984 */ /* 0x0002680000000c00 */
[----:B------:R1:W1:Y:S04]  /*5ee0*/  @P1 LDS.128 R144, [R8+0x10] ;  /* 0x0000100008901984 */ /* 0x0002680000000c00 */
[----:B------:R1:W1:Y:S01]  /*5ef0*/  @P1 LDS.128 R152, [R5+0x10] ;  /* 0x0000100005981984 */ /* 0x0002620000000c00 */
[C---:B------:R-:W-:Y:S01]  /*5f00*/  ISETP.NE.AND P1, PT, R166.reuse, 0x4, PT ;  /* 0x00000004a600780c */ /* 0x040fe20003f25270 */
[----:B------:R-:W-:Y:S01]  /*5f10*/  @!PT LDS RZ, [RZ] ;  /* 0x00000000fffff984 */ /* 0x000fe20000000800 */
[----:B------:R-:W-:Y:S01]  /*5f20*/  @!PT LDS RZ, [RZ] ;  /* 0x00000000fffff984 */ /* 0x000fe20000000800 */
[----:B------:R-:W-:Y:S01]  /*5f30*/  @!PT LDS RZ, [RZ] ;  /* 0x00000000fffff984 */ /* 0x000fe20000000800 */
[----:B------:R-:W-:Y:S01]  /*5f40*/  @!PT LDS RZ, [RZ] ;  /* 0x00000000fffff984 */ /* 0x000fe20000000800 */
[----:B------:R5:W-:Y:S06]  /*5f50*/  MEMBAR.ALL.CTA ;  /* 0x0000000000007992 */ /* 0x000bec0000008000 */
[----:B-----5:R-:W5:Y:S01]  /*5f60*/  FENCE.VIEW.ASYNC.S ;  /* 0x00000000000073c6 */ /* 0x020f620000000000 */
[----:B------:R-:W-:Y:S01]  /*5f70*/  SEL R166, R166, RZ, P1 ;  /* 0x000000ffa6a67207 */ /* 0x000fe20000800000 */
[----:B-----5:R5:W-:Y:S02]  /*5f80*/  SYNCS.ARRIVE.TRANS64.RED.A1T0 RZ, [R0+URZ], RZ ;  /* 0x000000ff00ff79a7 */ /* 0x020be400081004ff */
[----:B-----5:R-:W-:Y:S04]  /*5f90*/  SEL R0, RZ, 0x1, P1 ;  /* 0x00000001ff007807 */ /* 0x020fe80000800000 */
[----:B--2---:R-:W-:Y:S02]  /*5fa0*/  LOP3.LUT R165, R165, R0, RZ, 0x3c, !PT ;  /* 0x00000000a5a57212 */ /* 0x004fe400078e3cff */
.L_x_96:
[----:B------:R-:W-:Y:S05]  /*5fb0*/  BSYNC B1 ;  /* 0x0000000000017941 */ /* 0x000fea0003800000 */
.L_x_95:
[----:B------:R-:W-:Y:S04]  /*5fc0*/  SHF.R.U32.HI R0, RZ, 0x15, R71 ;  /* 0x00000015ff007819 */ /* 0x000fe80000011647 */
[----:B------:R-:W-:Y:S01]  /*5fd0*/  LOP3.LUT P1, RZ, R0, 0x3, R159, 0x48, !PT ;  /* 0x0000000300ff7812 */ /* 0x000fe2000782489f */
[----:B------:R-:W-:Y:S01]  /*5fe0*/  @!UPT UIADD3 URZ, UPT, UPT, URZ, URZ, URZ ;  /* 0x000000fffffff290 */ /* 0x000fe2000fffe0ff */
[----:B----4-:R-:W-:Y:S11]  /*5ff0*/  @P0 BRA `(.L_x_100) ;  /* 0x0000000000080947 */ /* 0x010ff60003800000 */
[----:B------:R-:W2:Y:S02]  /*6000*/  SYNCS.PHASECHK.TRANS64.TRYWAIT P0, [R177+URZ+0xb0], R4 ;  /* 0x0000b004b10075a7 */ /* 0x000ea400080011ff */
[----:B--2---:R-:W-:Y:S05]  /*6010*/  @!P0 BRA `(.L_x_101) ;  /* 0x0000005c00e08947 */ /* 0x004fea0003800000 */
.L_x_100:
[----:B------:R-:W-:Y:S04]  /*6020*/  BSSY.RECONVERGENT B6, `(.L_x_102) ;  /* 0x0000012000067945 */ /* 0x000fe80003800200 */
[----:B------:R-:W-:Y:S05]  /*6030*/  @!P1 BRA `(.L_x_103) ;  /* 0x0000000000409947 */ /* 0x000fea0003800000 */
[----:B------:R-:W4:Y:S01]  /*6040*/  LDCU.64 UR8, c[0x4][0x78] ;  /* 0x01000f00ff0877ac */ /* 0x000f220008000a00 */
[----:B------:R-:W-:Y:S01]  /*6050*/  MOV R3, 0x0 ;  /* 0x0000000000037802 */ /* 0x000fe20000000f00 */
[----:B------:R-:W-:Y:S02]  /*6060*/  HFMA2 R12, -RZ, RZ, 0, 5.9604644775390625e-08 ;  /* 0x00000001ff0c7431 */ /* 0x000fe400000001ff */
[----:B-1----:R-:W-:Y:S02]  /*6070*/  IMAD.MOV.U32 R8, RZ, RZ, 0x192 ;  /* 0x00000192ff087424 */ /* 0x002fe400078e00ff */
[----:B------:R-:W-:Y:S01]  /*6080*/  IMAD.MOV.U32 R13, RZ, RZ, RZ ;  /* 0x000000ffff0d7224 */ /* 0x000fe200078e00ff */
[----:B------:R-:W1:Y:S01]  /*6090*/  LDCU.64 UR6, c[0x4][0x80] ;  /* 0x01001000ff0677ac */ /* 0x000e620008000a00 */
[----:B------:R-:W3:Y:S01]  /*60a0*/  LDC.64 R2, c[0x4][R3] ;  /* 0x0100000003027b82 */ /* 0x000ee20000000a00 */
[----:B------:R-:W5:Y:S01]  /*60b0*/  LDCU.64 UR4, c[0x4][0x18] ;  /* 0x01000300ff0477ac */ /* 0x000f620008000a00 */
[----:B----4-:R-:W-:Y:S01]  /*60c0*/  MOV R5, UR9 ;  /* 0x0000000900057c02 */ /* 0x010fe20008000f00 */
[----:B--2---:R-:W-:Y:S01]  /*60d0*/  IMAD.U32 R4, RZ, RZ, UR8 ;  /* 0x00000008ff047e24 */ /* 0x004fe2000f8e00ff */
[----:B-1----:R-:W-:Y:S01]  /*60e0*/  MOV R7, UR7 ;  /* 0x0000000700077c02 */ /* 0x002fe20008000f00 */
[----:B------:R-:W-:Y:S01]  /*60f0*/  IMAD.U32 R6, RZ, RZ, UR6 ;  /* 0x00000006ff067e24 */ /* 0x000fe2000f8e00ff */
[----:B-----5:R-:W-:Y:S01]  /*6100*/  MOV R11, UR5 ;  /* 0x00000005000b7c02 */ /* 0x020fe20008000f00 */
[----:B------:R-:W-:Y:S02]  /*6110*/  IMAD.U32 R10, RZ, RZ, UR4 ;  /* 0x00000004ff0a7e24 */ /* 0x000fe4000f8e00ff */
[----:B------:R-:W-:Y:S07]  /*6120*/  LEPC R20, `(.L_x_103) ;  /* 0x000000001014794e */ /* 0x000fee0000000000 */
[----:B---3--:R-:W-:Y:S05]  /*6130*/  CALL.ABS.NOINC R2 ;  /* 0x0000000002007343 */ /* 0x008fea0003c00000 */
.L_x_103:
[----:B------:R-:W-:Y:S05]  /*6140*/  BSYNC.RECONVERGENT B6 ;  /* 0x0000000000067941 */ /* 0x000fea0003800200 */
.L_x_102:
[-C--:B------:R-:W-:Y:S01]  /*6150*/  F2FP.F16.E5M2.UNPACK_B R74, R140.reuse ;  /* 0x0000008cff4a723e */ /* 0x080fe200020004ff */
[----:B------:R-:W-:Y:S05]  /*6160*/  WARPSYNC.ALL ;  /* 0x0000000000007948 */ /* 0x000fea0003800000 */
[----:B------:R-:W-:Y:S01]  /*6170*/  R2UR UR4, R71 ;  /* 0x00000000470472ca */ /* 0x000fe200000e0000 */
[--C-:B------:R-:W-:Y:S01]  /*6180*/  HADD2.F32 R72, -RZ, R74.reuse.H0_H0 ;  /* 0x2000004aff487230 */ /* 0x100fe20000004100 */
[----:B------:R-:W-:Y:S01]  /*6190*/  F2FP.F16.E5M2.UNPACK_B R76, R140.H1 ;  /* 0x0000008cff4c723e */ /* 0x000fe200030004ff */
[----:B------:R-:W-:Y:S01]  /*61a0*/  HADD2.F32 R75, -RZ, R74.H1_H1 ;  /* 0x3000004aff4b7230 */ /* 0x000fe20000004100 */
[-C--:B------:R-:W-:Y:S01]  /*61b0*/  F2FP.F16.E5M2.UNPACK_B R78, R141.reuse ;  /* 0x0000008dff4e723e */ /* 0x080fe200020004ff */
[----:B------:R-:W-:Y:S01]  /*61c0*/  BSSY.RECONVERGENT B0, `(.L_x_104) ;  /* 0x000011d000007945 */ /* 0x000fe20003800200 */
[----:B------:R-:W-:Y:S01]  /*61d0*/  F2FP.F16.E5M2.UNPACK_B R80, R141.H1 ;  /* 0x0000008dff50723e */ /* 0x000fe200030004ff */
[----:B------:R-:W-:Y:S01]  /*61e0*/  HADD2.F32 R74, -RZ, R76.H0_H0 ;  /* 0x2000004cff4a7230 */ /* 0x000fe20000004100 */
[-C--:B------:R-:W-:Y:S01]  /*61f0*/  F2FP.F16.E5M2.UNPACK_B R82, R142.reuse ;  /* 0x0000008eff52723e */ /* 0x080fe200020004ff */
[--C-:B------:R-:W-:Y:S01]  /*6200*/  HADD2.F32 R77, -RZ, R78.reuse.H0_H0 ;  /* 0x2000004eff4d7230 */ /* 0x100fe20000004100 */
[----:B------:R-:W-:Y:S01]  /*6210*/  F2FP.F16.E5M2.UNPACK_B R84, R142.H1 ;  /* 0x0000008eff54723e */ /* 0x000fe200030004ff */
[----:B------:R-:W-:Y:S01]  /*6220*/  HADD2.F32 R78, -RZ, R78.H1_H1 ;  /* 0x3000004eff4e7230 */ /* 0x000fe20000004100 */
[-C--:B------:R-:W-:Y:S01]  /*6230*/  F2FP.F16.E5M2.UNPACK_B R86, R143.reuse ;  /* 0x0000008fff56723e */ /* 0x080fe200020004ff */
[----:B-12---:R-:W3:Y:S01]  /*6240*/  LDTM.x64 R4, tmem[UR4] ;  /* 0x00000004000479ee */ /* 0x006ee20008340000 */
[----:B------:R-:W-:Y:S01]  /*6250*/  F2FP.F16.E5M2.UNPACK_B R88, R143.H1 ;  /* 0x0000008fff58723e */ /* 0x000fe200030004ff */
[----:B------:R-:W-:Y:S01]  /*6260*/  HADD2.F32 R76, -RZ, R76.H1_H1 ;  /* 0x3000004cff4c7230 */ /* 0x000fe20000004100 */
[-C--:B------:R-:W-:Y:S01]  /*6270*/  F2FP.F16.E5M2.UNPACK_B R90, R144.reuse ;  /* 0x00000090ff5a723e */ /* 0x080fe200020004ff */
[----:B------:R-:W-:Y:S01]  /*6280*/  HADD2.F32 R79, -RZ, R80.H0_H0 ;  /* 0x20000050ff4f7230 */ /* 0x000fe20000004100 */
[----:B------:R-:W-:Y:S01]  /*6290*/  F2FP.F16.E5M2.UNPACK_B R92, R144.H1 ;  /* 0x00000090ff5c723e */ /* 0x000fe200030004ff */
[--C-:B------:R-:W-:Y:S01]  /*62a0*/  HADD2.F32 R81, -RZ, R82.reuse.H0_H0 ;  /* 0x20000052ff517230 */ /* 0x100fe20000004100 */
[----:B------:R-:W-:Y:S01]  /*62b0*/  SHF.L.U32 R182, R164, 0x4, RZ ;  /* 0x00000004a4b67819 */ /* 0x000fe200000006ff */
[----:B------:R-:W-:Y:S01]  /*62c0*/  HADD2.F32 R82, -RZ, R82.H1_H1 ;  /* 0x30000052ff527230 */ /* 0x000fe20000004100 */
[----:B------:R-:W-:Y:S01]  /*62d0*/  SHF.L.U32 R188, R163, 0x4, RZ ;  /* 0x00000004a3bc7819 */ /* 0x000fe200000006ff */
[--C-:B------:R-:W-:Y:S01]  /*62e0*/  HADD2.F32 R85, -RZ, R86.reuse.H0_H0 ;  /* 0x20000056ff557230 */ /* 0x100fe20000004100 */
[----:B------:R-:W-:Y:S01]  /*62f0*/  IADD3 R176, PT, PT, R171, R182, RZ ;  /* 0x000000b6abb07210 */ /* 0x000fe20007ffe0ff */
[----:B------:R-:W-:Y:S01]  /*6300*/  HADD2.F32 R86, -RZ, R86.H1_H1 ;  /* 0x30000056ff567230 */ /* 0x000fe20000004100 */
[----:B------:R-:W-:Y:S01]  /*6310*/  SHF.L.U32 R183, R169, 0x4, RZ ;  /* 0x00000004a9b77819 */ /* 0x000fe200000006ff */
[--C-:B------:R-:W-:Y:S01]  /*6320*/  HADD2.F32 R89, -RZ, R90.reuse.H0_H0 ;  /* 0x2000005aff597230 */ /* 0x100fe20000004100 */
[----:B------:R-:W-:Y:S01]  /*6330*/  F2FP.F16.E5M2.UNPACK_B R94, R145 ;  /* 0x00000091ff5e723e */ /* 0x000fe200020004ff */
[----:B------:R-:W-:Y:S01]  /*6340*/  HADD2.F32 R90, -RZ, R90.H1_H1 ;  /* 0x3000005aff5a7230 */ /* 0x000fe20000004100 */
[----:B------:R-:W-:Y:S01]  /*6350*/  IADD3 R178, PT, PT, R183, R176, RZ ;  /* 0x000000b0b7b27210 */ /* 0x000fe20007ffe0ff */
[----:B------:R-:W-:Y:S01]  /*6360*/  HADD2.F32 R80, -RZ, R80.H1_H1 ;  /* 0x30000050ff507230 */ /* 0x000fe20000004100 */
[----:B------:R-:W-:Y:S01]  /*6370*/  F2FP.F16.E5M2.UNPACK_B R98, R146 ;  /* 0x00000092ff62723e */ /* 0x000fe200020004ff */
[--C-:B------:R-:W-:Y:S01]  /*6380*/  HADD2.F32 R93, -RZ, R94.reuse.H0_H0 ;  /* 0x2000005eff5d7230 */ /* 0x100fe20000004100 */
[----:B------:R-:W-:Y:S01]  /*6390*/  F2FP.F16.E5M2.UNPACK_B R102, R147 ;  /* 0x00000093ff66723e */ /* 0x000fe200020004ff */
[----:B------:R-:W-:Y:S01]  /*63a0*/  HADD2.F32 R94, -RZ, R94.H1_H1 ;  /* 0x3000005eff5e7230 */ /* 0x000fe20000004100 */
[----:B------:R-:W-:Y:S01]  /*63b0*/  F2FP.F16.E5M2.UNPACK_B R106, R148 ;  /* 0x00000094ff6a723e */ /* 0x000fe200020004ff */
[C---:B---3--:R-:W-:Y:S01]  /*63c0*/  FMUL R0, R70.reuse, R4 ;  /* 0x0000000446007220 */ /* 0x048fe20000400000 */
[C---:B------:R-:W-:Y:S01]  /*63d0*/  FMUL R2, R70.reuse, R5 ;  /* 0x0000000546027220 */ /* 0x040fe20000400000 */
[C---:B------:R-:W-:Y:S01]  /*63e0*/  FMUL R4, R70.reuse, R8 ;  /* 0x0000000846047220 */ /* 0x040fe20000400000 */
[C---:B------:R-:W-:Y:S01]  /*63f0*/  FMUL R5, R70.reuse, R9 ;  /* 0x0000000946057220 */ /* 0x040fe20000400000 */
[C---:B------:R-:W-:Y:S01]  /*6400*/  FFMA R0, R73.reuse, R72, R0 ;  /* 0x0000004849007223 */ /* 0x040fe20000000000 */
[C---:B------:R-:W-:Y:S01]  /*6410*/  FFMA R2, R73.reuse, R75, R2 ;  /* 0x0000004b49027223 */ /* 0x040fe20000000002 */
[C---:B------:R-:W-:Y:S01]  /*6420*/  FMUL R8, R70.reuse, R12 ;  /* 0x0000000c46087220 */ /* 0x040fe20000400000 */
[C---:B------:R-:W-:Y:S01]  /*6430*/  FMUL R9, R70.reuse, R13 ;  /* 0x0000000d46097220 */ /* 0x040fe20000400000 */
[C---:B------:R-:W-:Y:S01]  /*6440*/  FMUL R12, R70.reuse, R16 ;  /* 0x00000010460c7220 */ /* 0x040fe20000400000 */
[C---:B------:R-:W-:Y:S01]  /*6450*/  FMUL R13, R70.reuse, R17 ;  /* 0x00000011460d7220 */ /* 0x040fe20000400000 */
[C---:B------:R-:W-:Y:S01]  /*6460*/  FMUL R16, R70.reuse, R20 ;  /* 0x0000001446107220 */ /* 0x040fe20000400000 */
[C---:B------:R-:W-:Y:S01]  /*6470*/  FMUL R17, R70.reuse, R21 ;  /* 0x0000001546117220 */ /* 0x040fe20000400000 */
[C---:B------:R-:W-:Y:S01]  /*6480*/  FMUL R20, R70.reuse, R24 ;  /* 0x0000001846147220 */ /* 0x040fe20000400000 */
[C---:B------:R-:W-:Y:S01]  /*6490*/  FMUL R21, R70.reuse, R25 ;  /* 0x0000001946157220 */ /* 0x040fe20000400000 */
[--C-:B------:R-:W-:Y:S02]  /*64a0*/  HADD2.F32 R97, -RZ, R98.reuse.H0_H0 ;  /* 0x20000062ff617230 */ /* 0x100fe40000004100 */
[C---:B------:R-:W-:Y:S01]  /*64b0*/  FMUL R24, R70.reuse, R28 ;  /* 0x0000001c46187220 */ /* 0x040fe20000400000 */
[----:B------:R-:W-:Y:S02]  /*64c0*/  HADD2.F32 R98, -RZ, R98.H1_H1 ;  /* 0x30000062ff627230 */ /* 0x000fe40000004100 */
[C---:B------:R-:W-:Y:S01]  /*64d0*/  FMUL R25, R70.reuse, R29 ;  /* 0x0000001d46197220 */ /* 0x040fe20000400000 */
[--C-:B------:R-:W-:Y:S02]  /*64e0*/  HADD2.F32 R101, -RZ, R102.reuse.H0_H0 ;  /* 0x20000066ff657230 */ /* 0x100fe40000004100 */
[C---:B------:R-:W-:Y:S01]  /*64f0*/  FMUL R28, R70.reuse, R32 ;  /* 0x00000020461c7220 */ /* 0x040fe20000400000 */
[----:B------:R-:W-:Y:S02]  /*6500*/  HADD2.F32 R102, -RZ, R102.H1_H1 ;  /* 0x30000066ff667230 */ /* 0x000fe40000004100 */
[C---:B------:R-:W-:Y:S01]  /*6510*/  FMUL R29, R70.reuse, R33 ;  /* 0x00000021461d7220 */ /* 0x040fe20000400000 */
[--C-:B------:R-:W-:Y:S02]  /*6520*/  HADD2.F32 R105, -RZ, R106.reuse.H0_H0 ;  /* 0x2000006aff697230 */ /* 0x100fe40000004100 */
[C---:B------:R-:W-:Y:S01]  /*6530*/  FMUL R32, R70.reuse, R36 ;  /* 0x0000002446207220 */ /* 0x040fe20000400000 */
[----:B------:R-:W-:Y:S01]  /*6540*/  F2FP.F16.E5M2.UNPACK_B R96, R145.H1 ;  /* 0x00000091ff60723e */ /* 0x000fe200030004ff */
[----:B------:R-:W-:Y:S02]  /*6550*/  HADD2.F32 R106, -RZ, R106.H1_H1 ;  /* 0x3000006aff6a7230 */ /* 0x000fe40000004100 */
[C---:B------:R-:W-:Y:S01]  /*6560*/  FMUL R33, R70.reuse, R37 ;  /* 0x0000002546217220 */ /* 0x040fe20000400000 */
[C---:B------:R-:W-:Y:S01]  /*6570*/  FMUL R36, R70.reuse, R40 ;  /* 0x0000002846247220 */ /* 0x040fe20000400000 */
[----:B------:R-:W-:Y:S01]  /*6580*/  F2FP.F16.E5M2.UNPACK_B R100, R146.H1 ;  /* 0x00000092ff64723e */ /* 0x000fe200030004ff */
        /* <DEDUP_REMOVED lines=8> */
[----:B------:R-:W-:Y:S01]  /*6610*/  F2FP.F16.E5M2.UNPACK_B R110, R149 ;  /* 0x00000095ff6e723e */ /* 0x000fe200020004ff */
[C---:B------:R-:W-:Y:S01]  /*6620*/  FMUL R49, R70.reuse, R53 ;  /* 0x0000003546317220 */ /* 0x040fe20000400000 */
[C---:B------:R-:W-:Y:S01]  /*6630*/  FMUL R52, R70.reuse, R56 ;  /* 0x0000003846347220 */ /* 0x040fe20000400000 */
[----:B------:R-:W-:Y:S01]  /*6640*/  F2FP.F16.E5M2.UNPACK_B R112, R149.H1 ;  /* 0x00000095ff70723e */ /* 0x000fe200030004ff */
[C---:B------:R-:W-:Y:S01]  /*6650*/  FMUL R53, R70.reuse, R57 ;  /* 0x0000003946357220 */ /* 0x040fe20000400000 */
[--C-:B------:R-:W-:Y:S02]  /*6660*/  HADD2.F32 R109, -RZ, R110.reuse.H0_H0 ;  /* 0x2000006eff6d7230 */ /* 0x100fe40000004100 */
[C---:B------:R-:W-:Y:S01]  /*6670*/  FMUL R56, R70.reuse, R60 ;  /* 0x0000003c46387220 */ /* 0x040fe20000400000 */
[----:B------:R-:W-:Y:S01]  /*6680*/  F2FP.F16.E5M2.UNPACK_B R114, R150 ;  /* 0x00000096ff72723e */ /* 0x000fe200020004ff */
[----:B------:R-:W-:Y:S02]  /*6690*/  HADD2.F32 R110, -RZ, R110.H1_H1 ;  /* 0x3000006eff6e7230 */ /* 0x000fe40000004100 */
[C---:B------:R-:W-:Y:S01]  /*66a0*/  FMUL R57, R70.reuse, R61 ;  /* 0x0000003d46397220 */ /* 0x040fe20000400000 */
[C---:B------:R-:W-:Y:S01]  /*66b0*/  FMUL R60, R70.reuse, R64 ;  /* 0x00000040463c7220 */ /* 0x040fe20000400000 */
[----:B------:R-:W-:Y:S01]  /*66c0*/  F2FP.F16.E5M2.UNPACK_B R116, R150.H1 ;  /* 0x00000096ff74723e */ /* 0x000fe200030004ff */
[--C-:B------:R-:W-:Y:S02]  /*66d0*/  HADD2.F32 R113, -RZ, R114.reuse.H0_H0 ;  /* 0x20000072ff717230 */ /* 0x100fe40000004100 */
[C---:B------:R-:W-:Y:S01]  /*66e0*/  FMUL R61, R70.reuse, R65 ;  /* 0x00000041463d7220 */ /* 0x040fe20000400000 */
[----:B------:R-:W-:Y:S02]  /*66f0*/  HADD2.F32 R114, -RZ, R114.H1_H1 ;  /* 0x30000072ff727230 */ /* 0x000fe40000004100 */
[C---:B------:R-:W-:Y:S01]  /*6700*/  FMUL R3, R70.reuse, R6 ;  /* 0x0000000646037220 */ /* 0x040fe20000400000 */
[----:B------:R-:W-:Y:S01]  /*6710*/  F2FP.F16.E5M2.UNPACK_B R118, R151 ;  /* 0x00000097ff76723e */ /* 0x000fe200020004ff */
[C---:B------:R-:W-:Y:S01]  /*6720*/  FMUL R7, R70.reuse, R7 ;  /* 0x0000000746077220 */ /* 0x040fe20000400000 */
[C---:B------:R-:W-:Y:S01]  /*6730*/  FMUL R6, R70.reuse, R10 ;  /* 0x0000000a46067220 */ /* 0x040fe20000400000 */
[----:B------:R-:W-:Y:S01]  /*6740*/  F2FP.F16.E5M2.UNPACK_B R120, R151.H1 ;  /* 0x00000097ff78723e */ /* 0x000fe200030004ff */
[C---:B------:R-:W-:Y:S01]  /*6750*/  FFMA R3, R73.reuse, R74, R3 ;  /* 0x0000004a49037223 */ /* 0x040fe20000000003 */
[C---:B------:R-:W-:Y:S01]  /*6760*/  FFMA R7, R73.reuse, R76, R7 ;  /* 0x0000004c49077223 */ /* 0x040fe20000000007 */
[----:B------:R-:W-:Y:S01]  /*6770*/  F2FP.F16.E5M2.UNPACK_B R122, R152 ;  /* 0x00000098ff7a723e */ /* 0x000fe200020004ff */
[C---:B------:R-:W-:Y:S01]  /*6780*/  FFMA R4, R73.reuse, R77, R4 ;  /* 0x0000004d49047223 */ /* 0x040fe20000000004 */
[C---:B------:R-:W-:Y:S01]  /*6790*/  FFMA R5, R73.reuse, R78, R5 ;  /* 0x0000004e49057223 */ /* 0x040fe20000000005 */
[----:B------:R-:W-:Y:S01]  /*67a0*/  F2FP.F16.E5M2.UNPACK_B R124, R152.H1 ;  /* 0x00000098ff7c723e */ /* 0x000fe200030004ff */
[----:B------:R-:W-:Y:S01]  /*67b0*/  FFMA R6, R73, R79, R6 ;  /* 0x0000004f49067223 */ /* 0x000fe20000000006 */
[----:B------:R-:W-:Y:S01]  /*67c0*/  F2FP.SATFINITE.E5M2.F32.PACK_AB_MERGE_C R179, R7, R3, RZ ;  /* 0x0000000307b3723e */ /* 0x000fe200048060ff */
[----:B------:R-:W-:Y:S02]  /*67d0*/  HADD2.F32 R117, -RZ, R118.H0_H0 ;  /* 0x20000076ff757230 */ /* 0x000fe40000004100 */
[----:B------:R-:W-:Y:S01]  /*67e0*/  FMUL R11, R70, R11 ;  /* 0x0000000b460b7220 */ /* 0x000fe20000400000 */
[----:B------:R-:W-:Y:S01]  /*67f0*/  HADD2.F32 R83, -RZ, R84.H0_H0 ;  /* 0x20000054ff537230 */ /* 0x000fe20000004100 */
[----:B------:R-:W-:Y:S01]  /*6800*/  F2FP.SATFINITE.E5M2.F32.PACK_AB_MERGE_C R184, R2, R0, R179 ;  /* 0x0000000002b8723e */ /* 0x000fe200048060b3 */
[----:B------:R-:W-:Y:S01]  /*6810*/  HADD2.F32 R118, -RZ, R118.H1_H1 ;  /* 0x30000076ff767230 */ /* 0x000fe20000004100 */
[----:B------:R-:W-:Y:S01]  /*6820*/  IADD3 R179, PT, PT, R171, R188, RZ ;  /* 0x000000bcabb37210 */ /* 0x000fe20007ffe0ff */
[C---:B------:R-:W-:Y:S01]  /*6830*/  FFMA R11, R73.reuse, R80, R11 ;  /* 0x00000050490b7223 */ /* 0x040fe2000000000b */
[C---:B------:R-:W-:Y:S01]  /*6840*/  FFMA R8, R73.reuse, R81, R8 ;  /* 0x0000005149087223 */ /* 0x040fe20000000008 */
[----:B------:R-:W-:Y:S01]  /*6850*/  FFMA R9, R73, R82, R9 ;  /* 0x0000005249097223 */ /* 0x000fe20000000009 */
[----:B------:R-:W-:Y:S02]  /*6860*/  HADD2.F32 R121, -RZ, R122.H0_H0 ;  /* 0x2000007aff797230 */ /* 0x000fe40000004100 */
[C---:B------:R-:W-:Y:S01]  /*6870*/  FMUL R10, R70.reuse, R14 ;  /* 0x0000000e460a7220 */ /* 0x040fe20000400000 */
[----:B------:R-:W-:Y:S01]  /*6880*/  HADD2.F32 R84, -RZ, R84.H1_H1 ;  /* 0x30000054ff547230 */ /* 0x000fe20000004100 */
[----:B------:R-:W-:Y:S01]  /*6890*/  F2FP.SATFINITE.E5M2.F32.PACK_AB_MERGE_C R185, R11, R6, RZ ;  /* 0x000000060bb9723e */ /* 0x000fe200048060ff */
[----:B------:R-:W-:Y:S02]  /*68a0*/  HADD2.F32 R122, -RZ, R122.H1_H1 ;  /* 0x3000007aff7a7230 */ /* 0x000fe40000004100 */
[----:B------:R-:W-:Y:S01]  /*68b0*/  FFMA R10, R73, R83, R10 ;  /* 0x00000053490a7223 */ /* 0x000fe2000000000a */
[C---:B------:R-:W-:Y:S01]  /*68c0*/  FMUL R15, R70.reuse, R15 ;  /* 0x0000000f460f7220 */ /* 0x040fe20000400000 */
[--C-:B------:R-:W-:Y:S01]  /*68d0*/  HADD2.F32 R87, -RZ, R88.reuse.H0_H0 ;  /* 0x20000058ff577230 */ /* 0x100fe20000004100 */
[----:B------:R-:W-:Y:S01]  /*68e0*/  F2FP.SATFINITE.E5M2.F32.PACK_AB_MERGE_C R185, R5, R4, R185 ;  /* 0x0000000405b9723e */ /* 0x000fe200048060b9 */
[----:B------:R-:W-:Y:S02]  /*68f0*/  HADD2.F32 R88, -RZ, R88.H1_H1 ;  /* 0x30000058ff587230 */ /* 0x000fe40000004100 */
[C---:B------:R-:W-:Y:S01]  /*6900*/  FFMA R15, R73.reuse, R84, R15 ;  /* 0x00000054490f7223 */ /* 0x040fe2000000000f */
[C---:B------:R-:W-:Y:S01]  /*6910*/  FFMA R12, R73.reuse, R85, R12 ;  /* 0x00000055490c7223 */ /* 0x040fe2000000000c */
[----:B------:R-:W-:Y:S01]  /*6920*/  FFMA R13, R73, R86, R13 ;  /* 0x00000056490d7223 */ /* 0x000fe2000000000d */
[C---:B------:R-:W-:Y:S01]  /*6930*/  FMUL R14, R70.reuse, R18 ;  /* 0x00000012460e7220 */ /* 0x040fe20000400000 */
[----:B------:R-:W-:Y:S01]  /*6940*/  F2FP.F16.E5M2.UNPACK_B R126, R153 ;  /* 0x00000099ff7e723e */ /* 0x000fe200020004ff */
[C---:B------:R-:W-:Y:S01]  /*6950*/  FMUL R19, R70.reuse, R19 ;  /* 0x0000001346137220 */ /* 0x040fe20000400000 */
[----:B------:R-:W-:Y:S01]  /*6960*/  HADD2.F32 R91, -RZ, R92.H0_H0 ;  /* 0x2000005cff5b7230 */ /* 0x000fe20000004100 */
[----:B------:R-:W-:Y:S01]  /*6970*/  F2FP.SATFINITE.E5M2.F32.PACK_AB_MERGE_C R186, R15, R10, RZ ;  /* 0x0000000a0fba723e */ /* 0x000fe200048060ff */
[C---:B------:R-:W-:Y:S01]  /*6980*/  FFMA R14, R73.reuse, R87, R14 ;  /* 0x00000057490e7223 */ /* 0x040fe2000000000e */
[C---:B------:R-:W-:Y:S01]  /*6990*/  FFMA R19, R73.reuse, R88, R19 ;  /* 0x0000005849137223 */ /* 0x040fe20000000013 */
[C---:B------:R-:W-:Y:S01]  /*69a0*/  FFMA R16, R73.reuse, R89, R16 ;  /* 0x0000005949107223 */ /* 0x040fe20000000010 */
[----:B------:R-:W-:Y:S01]  /*69b0*/  F2FP.F16.E5M2.UNPACK_B R128, R153.H1 ;  /* 0x00000099ff80723e */ /* 0x000fe200030004ff */
[----:B------:R-:W-:Y:S01]  /*69c0*/  FFMA R17, R73, R90, R17 ;  /* 0x0000005a49117223 */ /* 0x000fe20000000011 */
[----:B------:R-:W-:Y:S01]  /*69d0*/  F2FP.SATFINITE.E5M2.F32.PACK_AB_MERGE_C R186, R9, R8, R186 ;  /* 0x0000000809ba723e */ /* 0x000fe200048060ba */
[--C-:B------:R-:W-:Y:S01]  /*69e0*/  HADD2.F32 R125, -RZ, R126.reuse.H0_H0 ;  /* 0x2000007eff7d7230 */ /* 0x100fe20000004100 */
[----:B------:R-:W-:Y:S01]  /*69f0*/  F2FP.SATFINITE.E5M2.F32.PACK_AB_MERGE_C R187, R19, R14, RZ ;  /* 0x0000000e13bb723e */ /* 0x000fe200048060ff */
[----:B------:R-:W-:Y:S02]  /*6a00*/  HADD2.F32 R126, -RZ, R126.H1_H1 ;  /* 0x3000007eff7e7230 */ /* 0x000fe40000004100 */
[C---:B------:R-:W-:Y:S01]  /*6a10*/  FMUL R18, R70.reuse, R22 ;  /* 0x0000001646127220 */ /* 0x040fe20000400000 */
[----:B------:R-:W-:Y:S01]  /*6a20*/  HADD2.F32 R92, -RZ, R92.H1_H1 ;  /* 0x3000005cff5c7230 */ /* 0x000fe20000004100 */
[----:B------:R-:W-:Y:S01]  /*6a30*/  F2FP.SATFINITE.E5M2.F32.PACK_AB_MERGE_C R187, R13, R12, R187 ;  /* 0x0000000c0dbb723e */ /* 0x000fe200048060bb */
[C---:B------:R-:W-:Y:S01]  /*6a40*/  FMUL R23, R70.reuse, R23 ;  /* 0x0000001746177220 */ /* 0x040fe20000400000 */
[--C-:B------:R-:W-:Y:S02]  /*6a50*/  HADD2.F32 R95, -RZ, R96.reuse.H0_H0 ;  /* 0x20000060ff5f7230 */ /* 0x100fe40000004100 */
[C---:B------:R-:W-:Y:S01]  /*6a60*/  FFMA R18, R73.reuse, R91, R18 ;  /* 0x0000005b49127223 */ /* 0x040fe20000000012 */
[----:B------:R-:W-:Y:S01]  /*6a70*/  HADD2.F32 R96, -RZ, R96.H1_H1 ;  /* 0x30000060ff607230 */ /* 0x000fe20000004100 */
[----:B------:R1:W-:Y:S01]  /*6a80*/  STS.128 [R137+UR44+0x8200], R184 ;  /* 0x008200b889007988 */ /* 0x0003e20008000c2c */
        /* <DEDUP_REMOVED lines=48> */
[----:B------:R1:W-:Y:S01]  /*6d90*/  STS.128 [R176+0x8010], R192 ;  /* 0x008010c0b0007388 */ /* 0x0003e20000000c00 */
[C---:B------:R-:W-:Y:S01]  /*6da0*/  FFMA R39, R73.reuse, R108, R39 ;  /* 0x0000006c49277223 */ /* 0x040fe20000000027 */
[C---:B------:R-:W-:Y:S01]  /*6db0*/  FFMA R36, R73.reuse, R109, R36 ;  /* 0x0000006d49247223 */ /* 0x040fe20000000024 */
[----:B------:R-:W-:Y:S01]  /*6dc0*/  FFMA R37, R73, R110, R37 ;  /* 0x0000006e49257223 */ /* 0x000fe20000000025 */
[----:B------:R-:W-:Y:S01]  /*6dd0*/  FMUL R38, R70, R42 ;  /* 0x0000002a46267220 */ /* 0x000fe20000400000 */
[----:B------:R-:W-:Y:S01]  /*6de0*/  ISETP.NE.AND P0, PT, R174, RZ, PT ;  /* 0x000000ffae00720c */ /* 0x000fe20003f05270 */
[C---:B------:R-:W-:Y:S01]  /*6df0*/  FMUL R43, R70.reuse, R43 ;  /* 0x0000002b462b7220 */ /* 0x040fe20000400000 */
[--C-:B------:R-:W-:Y:S01]  /*6e00*/  HADD2.F32 R115, -RZ, R116.reuse.H0_H0 ;  /* 0x20000074ff737230 */ /* 0x100fe20000004100 */
[----:B------:R-:W-:Y:S01]  /*6e10*/  F2FP.SATFINITE.E5M2.F32.PACK_AB_MERGE_C R196, R39, R34, RZ ;  /* 0x0000002227c4723e */ /* 0x000fe200048060ff */
[C---:B------:R-:W-:Y:S01]  /*6e20*/  FFMA R38, R73.reuse, R111, R38 ;  /* 0x0000006f49267223 */ /* 0x040fe20000000026 */
[C---:B------:R-:W-:Y:S01]  /*6e30*/  FFMA R43, R73.reuse, R112, R43 ;  /* 0x00000070492b7223 */ /* 0x040fe2000000002b */
[----:B------:R-:W-:Y:S01]  /*6e40*/  FFMA R40, R73, R113, R40 ;  /* 0x0000007149287223 */ /* 0x000fe20000000028 */
[----:B------:R-:W-:Y:S01]  /*6e50*/  F2FP.SATFINITE.E5M2.F32.PACK_AB_MERGE_C R196, R33, R32, R196 ;  /* 0x0000002021c4723e */ /* 0x000fe200048060c4 */
[----:B------:R-:W-:Y:S01]  /*6e60*/  FFMA R41, R73, R114, R41 ;  /* 0x0000007249297223 */ /* 0x000fe20000000029 */
[----:B------:R-:W-:Y:S01]  /*6e70*/  HADD2.F32 R116, -RZ, R116.H1_H1 ;  /* 0x30000074ff747230 */ /* 0x000fe20000004100 */
[----:B------:R-:W-:Y:S01]  /*6e80*/  F2FP.SATFINITE.E5M2.F32.PACK_AB_MERGE_C R197, R43, R38, RZ ;  /* 0x000000262bc5723e */ /* 0x000fe200048060ff */
[C---:B------:R-:W-:Y:S01]  /*6e90*/  FMUL R42, R70.reuse, R46 ;  /* 0x0000002e462a7220 */ /* 0x040fe20000400000 */
[C---:B------:R-:W-:Y:S01]  /*6ea0*/  FMUL R47, R70.reuse, R47 ;  /* 0x0000002f462f7220 */ /* 0x040fe20000400000 */
[--C-:B------:R-:W-:Y:S01]  /*6eb0*/  HADD2.F32 R119, -RZ, R120.reuse.H0_H0 ;  /* 0x20000078ff777230 */ /* 0x100fe20000004100 */
[----:B------:R-:W-:Y:S01]  /*6ec0*/  F2FP.SATFINITE.E5M2.F32.PACK_AB_MERGE_C R197, R37, R36, R197 ;  /* 0x0000002425c5723e */ /* 0x000fe200048060c5 */
[C---:B------:R-:W-:Y:S01]  /*6ed0*/  FFMA R42, R73.reuse, R115, R42 ;  /* 0x00000073492a7223 */ /* 0x040fe2000000002a */
[C---:B------:R-:W-:Y:S01]  /*6ee0*/  FFMA R47, R73.reuse, R116, R47 ;  /* 0x00000074492f7223 */ /* 0x040fe2000000002f */
[----:B------:R-:W-:Y:S01]  /*6ef0*/  FFMA R44, R73, R117, R44 ;  /* 0x00000075492c7223 */ /* 0x000fe2000000002c */
[----:B------:R-:W-:Y:S01]  /*6f00*/  ISETP.NE.AND P6, PT, R189, RZ, PT ;  /* 0x000000ffbd00720c */ /* 0x000fe20003fc5270 */
[----:B------:R-:W-:Y:S01]  /*6f10*/  FFMA R45, R73, R118, R45 ;  /* 0x00000076492d7223 */ /* 0x000fe2000000002d */
[----:B------:R-:W-:Y:S01]  /*6f20*/  HADD2.F32 R120, -RZ, R120.H1_H1 ;  /* 0x30000078ff787230 */ /* 0x000fe20000004100 */
[----:B------:R-:W-:Y:S01]  /*6f30*/  F2FP.SATFINITE.E5M2.F32.PACK_AB_MERGE_C R198, R47, R42, RZ ;  /* 0x0000002a2fc6723e */ /* 0x000fe200048060ff */
[C---:B------:R-:W-:Y:S01]  /*6f40*/  FMUL R46, R70.reuse, R50 ;  /* 0x00000032462e7220 */ /* 0x040fe20000400000 */
[C---:B------:R-:W-:Y:S01]  /*6f50*/  FMUL R51, R70.reuse, R51 ;  /* 0x0000003346337220 */ /* 0x040fe20000400000 */
[--C-:B------:R-:W-:Y:S02]  /*6f60*/  HADD2.F32 R123, -RZ, R124.reuse.H0_H0 ;  /* 0x2000007cff7b7230 */ /* 0x100fe40000004100 */
[C---:B------:R-:W-:Y:S01]  /*6f70*/  FMUL R50, R70.reuse, R54 ;  /* 0x0000003646327220 */ /* 0x040fe20000400000 */
[C---:B------:R-:W-:Y:S01]  /*6f80*/  FFMA R46, R73.reuse, R119, R46 ;  /* 0x00000077492e7223 */ /* 0x040fe2000000002e */
[----:B------:R-:W-:Y:S02]  /*6f90*/  HADD2.F32 R124, -RZ, R124.H1_H1 ;  /* 0x3000007cff7c7230 */ /* 0x000fe40000004100 */
[C---:B------:R-:W-:Y:S01]  /*6fa0*/  FFMA R51, R73.reuse, R120, R51 ;  /* 0x0000007849337223 */ /* 0x040fe20000000033 */
[C---:B------:R-:W-:Y:S01]  /*6fb0*/  FMUL R55, R70.reuse, R55 ;  /* 0x0000003746377220 */ /* 0x040fe20000400000 */
[C---:B------:R-:W-:Y:S01]  /*6fc0*/  FFMA R48, R73.reuse, R121, R48 ;  /* 0x0000007949307223 */ /* 0x040fe20000000030 */
[C---:B------:R-:W-:Y:S01]  /*6fd0*/  FFMA R49, R73.reuse, R122, R49 ;  /* 0x0000007a49317223 */ /* 0x040fe20000000031 */
[--C-:B------:R-:W-:Y:S02]  /*6fe0*/  HADD2.F32 R127, -RZ, R128.reuse.H0_H0 ;  /* 0x20000080ff7f7230 */ /* 0x100fe40000004100 */
[C---:B------:R-:W-:Y:S01]  /*6ff0*/  FFMA R50, R73.reuse, R123, R50 ;  /* 0x0000007b49327223 */ /* 0x040fe20000000032 */
[----:B------:R-:W-:Y:S02]  /*7000*/  HADD2.F32 R128, -RZ, R128.H1_H1 ;  /* 0x30000080ff807230 */ /* 0x000fe40000004100 */
[C---:B------:R-:W-:Y:S01]  /*7010*/  FMUL R54, R70.reuse, R58 ;  /* 0x0000003a46367220 */ /* 0x040fe20000400000 */
        /* <DEDUP_REMOVED lines=16> */
[----:B------:R-:W-:Y:S01]  /*7120*/  FFMA R63, R73, R132, R63 ;  /* 0x00000084493f7223 */ /* 0x000fe2000000003f */
[----:B------:R-:W-:Y:S01]  /*7130*/  FMUL R67, R70, R67 ;  /* 0x0000004346437220 */ /* 0x000fe20000400000 */
[----:B------:R-:W-:Y:S01]  /*7140*/  F2FP.SATFINITE.E5M2.F32.PACK_AB_MERGE_C R199, R51, R46, RZ ;  /* 0x0000002e33c7723e */ /* 0x000fe200048060ff */
[C---:B------:R-:W-:Y:S01]  /*7150*/  FFMA R60, R73.reuse, R133, R60 ;  /* 0x00000085493c7223 */ /* 0x040fe2000000003c */
[C---:B------:R-:W-:Y:S01]  /*7160*/  FFMA R61, R73.reuse, R134, R61 ;  /* 0x00000086493d7223 */ /* 0x040fe2000000003d */
[C---:B------:R-:W-:Y:S01]  /*7170*/  FFMA R62, R73.reuse, R135, R62 ;  /* 0x00000087493e7223 */ /* 0x040fe2000000003e */
[----:B------:R-:W-:Y:S01]  /*7180*/  FFMA R67, R73, R136, R67 ;  /* 0x0000008849437223 */ /* 0x000fe20000000043 */
[----:B------:R-:W-:Y:S02]  /*7190*/  F2FP.SATFINITE.E5M2.F32.PACK_AB_MERGE_C R198, R41, R40, R198 ;  /* 0x0000002829c6723e */ /* 0x000fe400048060c6 */
[----:B------:R-:W-:Y:S02]  /*71a0*/  F2FP.SATFINITE.E5M2.F32.PACK_AB_MERGE_C R199, R45, R44, R199 ;  /* 0x0000002c2dc7723e */ /* 0x000fe400048060c7 */
[----:B------:R-:W-:Y:S02]  /*71b0*/  F2FP.SATFINITE.E5M2.F32.PACK_AB_MERGE_C R200, R55, R50, RZ ;  /* 0x0000003237c8723e */ /* 0x000fe400048060ff */
[----:B------:R-:W-:Y:S01]  /*71c0*/  F2FP.SATFINITE.E5M2.F32.PACK_AB_MERGE_C R201, R59, R54, RZ ;  /* 0x000000363bc9723e */ /* 0x000fe200048060ff */
[----:B------:R1:W-:Y:S01]  /*71d0*/  STS.128 [R179+0x8020], R196 ;  /* 0x008020c4b3007388 */ /* 0x0003e20000000c00 */
[----:B------:R-:W-:Y:S02]  /*71e0*/  F2FP.SATFINITE.E5M2.F32.PACK_AB_MERGE_C R202, R63, R58, RZ ;  /* 0x0000003a3fca723e */ /* 0x000fe400048060ff */
[----:B------:R-:W-:Y:S02]  /*71f0*/  F2FP.SATFINITE.E5M2.F32.PACK_AB_MERGE_C R203, R67, R62, RZ ;  /* 0x0000003e43cb723e */ /* 0x000fe400048060ff */
[----:B------:R-:W-:Y:S02]  /*7200*/  F2FP.SATFINITE.E5M2.F32.PACK_AB_MERGE_C R200, R49, R48, R200 ;  /* 0x0000003031c8723e */ /* 0x000fe400048060c8 */
[----:B------:R-:W-:Y:S02]  /*7210*/  F2FP.SATFINITE.E5M2.F32.PACK_AB_MERGE_C R201, R53, R52, R201 ;  /* 0x0000003435c9723e */ /* 0x000fe400048060c9 */
[----:B------:R-:W-:Y:S02]  /*7220*/  F2FP.SATFINITE.E5M2.F32.PACK_AB_MERGE_C R202, R57, R56, R202 ;  /* 0x0000003839ca723e */ /* 0x000fe400048060ca */
[----:B------:R-:W-:Y:S02]  /*7230*/  F2FP.SATFINITE.E5M2.F32.PACK_AB_MERGE_C R203, R61, R60, R203 ;  /* 0x0000003c3dcb723e */ /* 0x000fe400048060cb */
[----:B------:R-:W-:Y:S02]  /*7240*/  LEA R190, R166, UR44, 0x3 ;  /* 0x0000002ca6be7c11 */ /* 0x000fe4000f8e18ff */
[----:B------:R-:W-:Y:S01]  /*7250*/  @P6 SHF.L.U32 R191, R165, 0x1f, RZ ;  /* 0x0000001fa5bf6819 */ /* 0x000fe200000006ff */
[----:B------:R1:W-:Y:S01]  /*7260*/  STS.128 [R178+0x8010], R200 ;  /* 0x008010c8b2007388 */ /* 0x0003e20000000c00 */
[----:B------:R-:W-:Y:S01]  /*7270*/  @!PT LDS RZ, [RZ] ;  /* 0x00000000fffff984 */ /* 0x000fe20000000800 */
[----:B------:R-:W-:Y:S01]  /*7280*/  @!PT LDS RZ, [RZ] ;  /* 0x00000000fffff984 */ /* 0x000fe20000000800 */
[----:B------:R-:W-:Y:S01]  /*7290*/  @!PT LDS RZ, [RZ] ;  /* 0x00000000fffff984 */ /* 0x000fe20000000800 */
[----:B------:R-:W-:Y:S01]  /*72a0*/  @!PT LDS RZ, [RZ] ;  /* 0x00000000fffff984 */ /* 0x000fe20000000800 */
[----:B------:R2:W-:Y:S07]  /*72b0*/  MEMBAR.ALL.CTA ;  /* 0x0000000000007992 */ /* 0x0005ee0000008000 */
[----:B--2---:R-:W2:Y:S02]  /*72c0*/  FENCE.VIEW.ASYNC.S ;  /* 0x00000000000073c6 */ /* 0x004ea40000000000 */
[----:B--2---:R-:W-:Y:S06]  /*72d0*/  BAR.SYNC.DEFER_BLOCKING 0x1, 0x80 ;  /* 0x0042000000007b1d */ /* 0x004fec0000010000 */
[----:B------:R-:W-:Y:S05]  /*72e0*/  @P0 BRA `(.L_x_105) ;  /* 0x0000000000280947 */ /* 0x000fea0003800000 */
[----:B------:R-:W-:Y:S01]  /*72f0*/  UIADD3 UR4, UPT, UPT, UR44, 0x8200, URZ ;  /* 0x000082002c047890 */ /* 0x000fe2000fffe0ff */
[----:B------:R-:W-:Y:S05]  /*7300*/  UMOV UR51, UR36 ;  /* 0x0000002400337c82 */ /* 0x000fea0008000000 */
[----:B------:R-:W-:Y:S01]  /*7310*/  MOV R173, UR4 ;  /* 0x0000000400ad7c02 */ /* 0x000fe20008000f00 */
[----:B------:R-:W-:Y:S03]  /*7320*/  UIADD3 UR4, UP0, UPT, UR62, 0x680, URZ ;  /* 0x000006803e047890 */ /* 0x000fe6000ff1e0ff */
[----:B------:R-:W-:Y:S01]  /*7330*/  R2UR UR48, R173 ;  /* 0x00000000ad3072ca */ /* 0x000fe200000e0000 */
[----:B------:R-:W-:Y:S11]  /*7340*/  UIADD3.X UR5, UPT, UPT, URZ, UR63, URZ, UP0, !UPT ;  /* 0x0000003fff057290 */ /* 0x000ff600087fe4ff */
[----:B------:R-:W-:Y:S01]  /*7350*/  @!UPT UIADD3 URZ, UPT, UPT, URZ, URZ, URZ ;  /* 0x000000fffffff290 */ /* 0x000fe2000fffe0ff */
[----:B------:R2:W-:Y:S01]  /*7360*/  UTMASTG.3D [UR48], [UR4] ;  /* 0x00000030040073b5 */ /* 0x0005e20008010000 */
[----:B------:R0:W-:Y:S01]  /*7370*/  UTMACMDFLUSH ;  /* 0x00000000000079b7 */ /* 0x0001e20000000000 */
[----:B--2---:R-:W-:Y:S04]  /*7380*/  DEPBAR.LE SB0, 0x1 ;  /* 0x000080400000791a */ /* 0x004fe80000000000 */
.L_x_105:
[----:B------:R-:W-:Y:S05]  /*7390*/  BSYNC.RECONVERGENT B0 ;  /* 0x0000000000007941 */ /* 0x000fea0003800200 */
.L_x_104:
[----:B------:R-:W-:Y:S06]  /*73a0*/  BAR.SYNC.DEFER_BLOCKING 0x1, 0x80 ;  /* 0x0042000000007b1d */ /* 0x000fec0000010000 */
[----:B------:R-:W2:Y:S01]  /*73b0*/  @P6 SYNCS.PHASECHK.TRANS64.TRYWAIT P0, [R190+URZ+0x40], R191 ;  /* 0x000040bfbe0065a7 */ /* 0x000ea200080011ff */
[----:B------:R-:W-:Y:S01]  /*73c0*/  BSSY B1, `(.L_x_106) ;  /* 0x0000023000017945 */ /* 0x000fe20003800000 */
[----:B--2---:R-:W-:Y:S03]  /*73d0*/  @P6 SEL R180, RZ, 0x1, !P0 ;  /* 0x00000001ffb46807 */ /* 0x004fe60004000000 */
[----:B------:R-:W-:Y:S05]  /*73e0*/  @!P6 BRA `(.L_x_107) ;  /* 0x000000000080e947 */ /* 0x000fea0003800000 */
[----:B------:R-:W-:Y:S01]  /*73f0*/  ISETP.NE.AND P1, PT, R181, RZ, PT ;  /* 0x000000ffb500720c */ /* 0x000fe20003f25270 */
[----:B------:R-:W2:Y:S01]  /*7400*/  S2R R0, SR_CgaCtaId ;  /* 0x0000000000007919 */ /* 0x000ea20000008800 */
[----:B------:R-:W-:Y:S01]  /*7410*/  ISETP.NE.AND P0, PT, R180, RZ, PT ;  /* 0x000000ffb400720c */ /* 0x000fe20003f05270 */
[----:B------:R-:W-:Y:S10]  /*7420*/  BSSY B0, `(.L_x_108) ;  /* 0x0000009000007945 */ /* 0x000ff40003800000 */
[----:B------:R-:W-:Y:S04]  /*7430*/  @P1 IMAD R3, R166, 0x2000, R171 ;  /* 0x00002000a6031824 */ /* 0x000fe800078e02ab */
[C---:B------:R-:W-:Y:S01]  /*7440*/  @P1 IMAD.IADD R6, R3.reuse, 0x1, R182 ;  /* 0x0000000103061824 */ /* 0x040fe200078e02b6 */
[----:B------:R-:W-:Y:S03]  /*7450*/  @P1 IADD3 R4, PT, PT, R3, R188, RZ ;  /* 0x000000bc03041210 */ /* 0x000fe60007ffe0ff */
[----:B------:R-:W-:Y:S01]  /*7460*/  @P1 IMAD.IADD R2, R183, 0x1, R6 ;  /* 0x00000001b7021824 */ /* 0x000fe200078e0206 */
[----:B------:R-:W-:Y:S06]  /*7470*/  @P0 BRA `(.L_x_109) ;  /* 0x00000000000c0947 */ /* 0x000fec0003800000 */
[----:B------:R-:W-:Y:S04]  /*7480*/  SHF.L.U32 R5, R165, 0x1f, RZ ;  /* 0x0000001fa5057819 */ /* 0x000fe800000006ff */
[----:B------:R-:W3:Y:S02]  /*7490*/  SYNCS.PHASECHK.TRANS64.TRYWAIT P0, [R190+URZ+0x40], R5 ;  /* 0x00004005be0075a7 */ /* 0x000ee400080011ff */
[----:B---3--:R-:W-:Y:S05]  /*74a0*/  @!P0 BRA `(.L_x_110) ;  /* 0x0000004800d08947 */ /* 0x008fea0003800000 */
.L_x_109:
[----:B------:R-:W-:Y:S05]  /*74b0*/  BSYNC B0 ;  /* 0x0000000000007941 */ /* 0x000fea0003800000 */
.L_x_108:
[----:B------:R-:W-:Y:S01]  /*74c0*/  ISETP.NE.AND P0, PT, R181, RZ, PT ;  /* 0x000000ffb500720c */ /* 0x000fe20003f05270 */
[----:B---3--:R-:W-:Y:S02]  /*74d0*/  VIADD R5, R190, 0x60 ;  /* 0x00000060be057836 */ /* 0x008fe40000000000 */
[----:B------:R-:W-:Y:S03]  /*74e0*/  VIADD R166, R166, 0x1 ;  /* 0x00000001a6a67836 */ /* 0x000fe60000000000 */
[----:B--2---:R-:W-:Y:S07]  /*74f0*/  PRMT R0, R0, 0x654, R5 ;  /* 0x0000065400007816 */ /* 0x004fee0000000005 */
[----:B------:R2:W3:Y:S04]  /*7500*/  @P0 LDS.128 R140, [R3] ;  /* 0x00000000038c0984 */ /* 0x0004e80000000c00 */
[----:B------:R2:W4:Y:S04]  /*7510*/  @P0 LDS.128 R148, [R4+0x20] ;  /* 0x0000200004940984 */ /* 0x0005280000000c00 */
        /* <DEDUP_REMOVED lines=12> */
[----:B--234-:R-:W-:Y:S02]  /*75e0*/  LOP3.LUT R165, R165, R0, RZ, 0x3c, !PT ;  /* 0x00000000a5a57212 */ /* 0x01cfe400078e3cff */
.L_x_107:
[----:B------:R-:W-:Y:S05]  /*75f0*/  BSYNC B1 ;  /* 0x0000000000017941 */ /* 0x000fea0003800000 */
.L_x_106:
[----:B------:R-:W-:Y:S01]  /*7600*/  VIADD R0, R71, 0x40 ;  /* 0x0000004047007836 */ /* 0x000fe20000000000 */
[----:B------:R-:W-:Y:S04]  /*7610*/  BSSY.RECONVERGENT B6, `(.L_x_111) ;  /* 0x0000015000067945 */ /* 0x000fe80003800200 */
[----:B------:R-:W-:Y:S04]  /*7620*/  SHF.R.U32.HI R0, RZ, 0x15, R0 ;  /* 0x00000015ff007819 */ /* 0x000fe80000011600 */
[----:B------:R-:W-:Y:S11]  /*7630*/  LOP3.LUT P0, RZ, R0, 0x3, R159, 0x48, !PT ;  /* 0x0000000300ff7812 */ /* 0x000ff6000780489f */
[----:B------:R-:W-:Y:S02]  /*7640*/  @!UPT UIADD3 URZ, UPT, UPT, URZ, URZ, URZ ;  /* 0x000000fffffff290 */ /* 0x000fe4000fffe0ff */
        /* <DEDUP_REMOVED lines=8> */
[----:B------:R-:W5:Y:S01]  /*76d0*/  LDCU.64 UR4, c[0x4][0x18] ;  /* 0x01000300ff0477ac */ /* 0x000f620008000a00 */
[----:B--2---:R-:W-:Y:S01]  /*76e0*/  MOV R5, UR9 ;  /* 0x0000000900057c02 */ /* 0x004fe20008000f00 */
[----:B------:R-:W-:Y:S01]  /*76f0*/  IMAD.U32 R4, RZ, RZ, UR8 ;  /* 0x00000008ff047e24 */ /* 0x000fe2000f8e00ff */
[----:B---3--:R-:W-:Y:S01]  /*7700*/  MOV R7, UR7 ;  /* 0x0000000700077c02 */ /* 0x008fe20008000f00 */
[----:B------:R-:W-:Y:S01]  /*7710*/  IMAD.U32 R6, RZ, RZ, UR6 ;  /* 0x00000006ff067e24 */ /* 0x000fe2000f8e00ff */
[----:B-----5:R-:W-:Y:S01]  /*7720*/  MOV R11, UR5 ;  /* 0x00000005000b7c02 */ /* 0x020fe20008000f00 */
[----:B------:R-:W-:Y:S02]  /*7730*/  IMAD.U32 R10, RZ, RZ, UR4 ;  /* 0x00000004ff0a7e24 */ /* 0x000fe4000f8e00ff */
[----:B------:R-:W-:Y:S07]  /*7740*/  LEPC R20, `(.L_x_112) ;  /* 0x000000001014794e */ /* 0x000fee0000000000 */
[----:B-1--4-:R-:W-:Y:S05]  /*7750*/  CALL.ABS.NOINC R2 ;  /* 0x0000000002007343 */ /* 0x012fea0003c00000 */
.L_x_112:
[----:B------:R-:W-:Y:S05]  /*7760*/  BSYNC.RECONVERGENT B6 ;  /* 0x0000000000067941 */ /* 0x000fea0003800200 */
.L_x_111:
[----:B------:R-:W-:Y:S01]  /*7770*/  F2FP.F16.E5M2.UNPACK_B R4, R141 ;  /* 0x0000008dff04723e */ /* 0x000fe200020004ff */
[----:B------:R-:W-:Y:S05]  /*7780*/  WARPSYNC.ALL ;  /* 0x0000000000007948 */ /* 0x000fea0003800000 */
[----:B------:R-:W-:Y:S01]  /*7790*/  R2UR UR4, R71 ;  /* 0x00000000470472ca */ /* 0x000fe200000e0000 */
[--C-:B------:R-:W-:Y:S01]  /*77a0*/  HADD2.F32 R78, -RZ, R4.reuse.H0_H0 ;  /* 0x20000004ff4e7230 */ /* 0x100fe20000004100 */
[-C--:B------:R-:W-:Y:S01]  /*77b0*/  F2FP.F16.E5M2.UNPACK_B R0, R140.reuse ;  /* 0x0000008cff00723e */ /* 0x080fe200020004ff */
[----:B------:R-:W-:Y:S01]  /*77c0*/  HADD2.F32 R75, -RZ, R4.H1_H1 ;  /* 0x30000004ff4b7230 */ /* 0x000fe20000004100 */
[----:B------:R-:W-:Y:S01]  /*77d0*/  F2FP.F16.E5M2.UNPACK_B R4, R143 ;  /* 0x0000008fff04723e */ /* 0x000fe200020004ff */
[----:B------:R-:W-:Y:S01]  /*77e0*/  BSSY.RECONVERGENT B0, `(.L_x_113) ;  /* 0x0000116000007945 */ /* 0x000fe20003800200 */
[----:B------:R-:W-:Y:S01]  /*77f0*/  F2FP.F16.E5M2.UNPACK_B R3, R140.H1 ;  /* 0x0000008cff03723e */ /* 0x000fe200030004ff */
[--C-:B------:R-:W-:Y:S01]  /*7800*/  HADD2.F32 R2, -RZ, R0.reuse.H0_H0 ;  /* 0x20000000ff027230 */ /* 0x100fe20000004100 */
[----:B-1----:R-:W-:Y:S01]  /*7810*/  F2FP.F16.E5M2.UNPACK_B R127, R154 ;  /* 0x0000009aff7f723e */ /* 0x002fe200020004ff */
[----:B------:R-:W-:Y:S01]  /*7820*/  HADD2.F32 R72, -RZ, R0.H1_H1 ;  /* 0x30000000ff487230 */ /* 0x000fe20000004100 */
[----:B------:R-:W-:Y:S01]  /*7830*/  F2FP.F16.E5M2.UNPACK_B R0, R141.H1 ;  /* 0x0000008dff00723e */ /* 0x000fe200030004ff */
[--C-:B------:R-:W-:Y:S01]  /*7840*/  HADD2.F32 R74, -RZ, R3.reuse.H0_H0 ;  /* 0x20000003ff4a7230 */ /* 0x100fe20000004100 */
[----:B------:R-:W-:Y:S01]  /*7850*/  F2FP.F16.E5M2.UNPACK_B R117, R151.H1 ;  /* 0x00000097ff75723e */ /* 0x000fe200030004ff */
[----:B------:R-:W-:Y:S01]  /*7860*/  HADD2.F32 R76, -RZ, R3.H1_H1 ;  /* 0x30000003ff4c7230 */ /* 0x000fe20000004100 */
[-C--:B------:R-:W-:Y:S01]  /*7870*/  F2FP.F16.E5M2.UNPACK_B R3, R142.reuse ;  /* 0x0000008eff03723e */ /* 0x080fe200020004ff */
[--C-:B------:R-:W-:Y:S01]  /*7880*/  HADD2.F32 R80, -RZ, R0.reuse.H0_H0 ;  /* 0x20000000ff507230 */ /* 0x100fe20000004100 */
[----:B------:R-:W-:Y:S01]  /*7890*/  ISETP.NE.AND P0, PT, R174, RZ, PT ;  /* 0x000000ffae00720c */ /* 0x000fe20003f05270 */
[----:B------:R-:W-:Y:S01]  /*78a0*/  HADD2.F32 R77, -RZ, R0.H1_H1 ;  /* 0x30000000ff4d7230 */ /* 0x000fe20000004100 */
[----:B------:R-:W-:Y:S01]  /*78b0*/  F2FP.F16.E5M2.UNPACK_B R0, R142.H1 ;  /* 0x0000008eff00723e */ /* 0x000fe200030004ff */
[--C-:B------:R-:W-:Y:S01]  /*78c0*/  HADD2.F32 R82, -RZ, R3.reuse.H0_H0 ;  /* 0x20000003ff527230 */ /* 0x100fe20000004100 */
[----:B------:R-:W-:Y:S01]  /*78d0*/  ISETP.NE.AND P6, PT, R189, RZ, PT ;  /* 0x000000ffbd00720c */ /* 0x000fe20003fc5270 */
[----:B------:R-:W-:Y:S01]  /*78e0*/  HADD2.F32 R79, -RZ, R3.H1_H1 ;  /* 0x30000003ff4f7230 */ /* 0x000fe20000004100 */
[----:B------:R-:W-:Y:S01]  /*78f0*/  F2FP.F16.E5M2.UNPACK_B R3, R143.H1 ;  /* 0x0000008fff03723e */ /* 0x000fe200030004ff */
[--C-:B------:R-:W-:Y:S02]  /*7900*/  HADD2.F32 R84, -RZ, R0.reuse.H0_H0 ;  /* 0x20000000ff547230 */ /* 0x100fe40000004100 */
[----:B------:R-:W-:Y:S01]  /*7910*/  HADD2.F32 R81, -RZ, R0.H1_H1 ;  /* 0x30000000ff517230 */ /* 0x000fe20000004100 */
[-C--:B------:R-:W-:Y:S01]  /*7920*/  F2FP.F16.E5M2.UNPACK_B R0, R144.reuse ;  /* 0x00000090ff00723e */ /* 0x080fe200020004ff */
[--C-:B------:R-:W-:Y:S02]  /*7930*/  HADD2.F32 R86, -RZ, R4.reuse.H0_H0 ;  /* 0x20000004ff567230 */ /* 0x100fe40000004100 */
[----:B------:R-:W-:Y:S01]  /*7940*/  HADD2.F32 R83, -RZ, R4.H1_H1 ;  /* 0x30000004ff537230 */ /* 0x000fe20000004100 */
[-C--:B------:R-:W-:Y:S01]  /*7950*/  F2FP.F16.E5M2.UNPACK_B R4, R145.reuse ;  /* 0x00000091ff04723e */ /* 0x080fe200020004ff */
[--C-:B------:R-:W-:Y:S02]  /*7960*/  HADD2.F32 R90, -RZ, R0.reuse.H0_H0 ;  /* 0x20000000ff5a7230 */ /* 0x100fe40000004100 */
[----:B------:R-:W-:Y:S01]  /*7970*/  HADD2.F32 R87, -RZ, R0.H1_H1 ;  /* 0x30000000ff577230 */ /* 0x000fe20000004100 */
[----:B------:R-:W-:Y:S01]  /*7980*/  F2FP.F16.E5M2.UNPACK_B R0, R145.H1 ;  /* 0x00000091ff00723e */ /* 0x000fe200030004ff */
[--C-:B------:R-:W-:Y:S02]  /*7990*/  HADD2.F32 R88, -RZ, R3.reuse.H0_H0 ;  /* 0x20000003ff587230 */ /* 0x100fe40000004100 */
[----:B------:R-:W-:Y:S01]  /*79a0*/  HADD2.F32 R85, -RZ, R3.H1_H1 ;  /* 0x30000003ff557230 */ /* 0x000fe20000004100 */
[----:B------:R-:W-:Y:S01]  /*79b0*/  F2FP.F16.E5M2.UNPACK_B R3, R144.H1 ;  /* 0x00000090ff03723e */ /* 0x000fe200030004ff */
[--C-:B------:R-:W-:Y:S02]  /*79c0*/  HADD2.F32 R96, -RZ, R0.reuse.H0_H0 ;  /* 0x20000000ff607230 */ /* 0x100fe40000004100 */
[----:B------:R-:W-:Y:S01]  /*79d0*/  HADD2.F32 R93, -RZ, R0.H1_H1 ;  /* 0x30000000ff5d7230 */ /* 0x000fe20000004100 */
[-C--:B------:R-:W-:Y:S01]  /*79e0*/  F2FP.F16.E5M2.UNPACK_B R0, R146.reuse.H1 ;  /* 0x00000092ff00723e */ /* 0x080fe200030004ff */
[--C-:B------:R-:W-:Y:S02]  /*79f0*/  HADD2.F32 R94, -RZ, R4.reuse.H0_H0 ;  /* 0x20000004ff5e7230 */ /* 0x100fe40000004100 */
[----:B------:R-:W-:Y:S01]  /*7a00*/  HADD2.F32 R91, -RZ, R4.H1_H1 ;  /* 0x30000004ff5b7230 */ /* 0x000fe20000004100 */
[----:B------:R-:W-:Y:S01]  /*7a10*/  F2FP.F16.E5M2.UNPACK_B R4, R147 ;  /* 0x00000093ff04723e */ /* 0x000fe200020004ff */
[--C-:B------:R-:W-:Y:S02]  /*7a20*/  HADD2.F32 R92, -RZ, R3.reuse.H0_H0 ;  /* 0x20000003ff5c7230 */ /* 0x100fe40000004100 */
[----:B------:R-:W-:Y:S01]  /*7a30*/  HADD2.F32 R89, -RZ, R3.H1_H1 ;  /* 0x30000003ff597230 */ /* 0x000fe20000004100 */
[----:B------:R-:W-:Y:S01]  /*7a40*/  F2FP.F16.E5M2.UNPACK_B R3, R146 ;  /* 0x00000092ff03723e */ /* 0x000fe200020004ff */
[--C-:B------:R-:W-:Y:S02]  /*7a50*/  HADD2.F32 R100, -RZ, R0.reuse.H0_H0 ;  /* 0x20000000ff647230 */ /* 0x100fe40000004100 */
[----:B------:R-:W-:Y:S01]  /*7a60*/  HADD2.F32 R97, -RZ, R0.H1_H1 ;  /* 0x30000000ff617230 */ /* 0x000fe20000004100 */
[-C--:B------:R-:W-:Y:S01]  /*7a70*/  F2FP.F16.E5M2.UNPACK_B R0, R148.reuse ;  /* 0x00000094ff00723e */ /* 0x080fe200020004ff */
[--C-:B------:R-:W-:Y:S02]  /*7a80*/  HADD2.F32 R102, -RZ, R4.reuse.H0_H0 ;  /* 0x20000004ff667230 */ /* 0x100fe40000004100 */
[----:B------:R-:W-:Y:S01]  /*7a90*/  HADD2.F32 R99, -RZ, R4.H1_H1 ;  /* 0x30000004ff637230 */ /* 0x000fe20000004100 */
[----:B------:R-:W-:Y:S01]  /*7aa0*/  F2FP.F16.E5M2.UNPACK_B R4, R149 ;  /* 0x00000095ff04723e */ /* 0x000fe200020004ff */
[--C-:B------:R-:W-:Y:S02]  /*7ab0*/  HADD2.F32 R98, -RZ, R3.reuse.H0_H0 ;  /* 0x20000003ff627230 */ /* 0x100fe40000004100 */
[----:B------:R-:W-:Y:S01]  /*7ac0*/  HADD2.F32 R95, -RZ, R3.H1_H1 ;  /* 0x30000003ff5f7230 */ /* 0x000fe20000004100 */
[----:B------:R-:W-:Y:S01]  /*7ad0*/  F2FP.F16.E5M2.UNPACK_B R3, R147.H1 ;  /* 0x00000093ff03723e */ /* 0x000fe200030004ff */
[--C-:B------:R-:W-:Y:S02]  /*7ae0*/  HADD2.F32 R106, -RZ, R0.reuse.H0_H0 ;  /* 0x20000000ff6a7230 */ /* 0x100fe40000004100 */
[----:B------:R-:W-:Y:S01]  /*7af0*/  HADD2.F32 R103, -RZ, R0.H1_H1 ;  /* 0x30000000ff677230 */ /* 0x000fe20000004100 */
[----:B------:R-:W-:Y:S01]  /*7b00*/  F2FP.F16.E5M2.UNPACK_B R0, R148.H1 ;  /* 0x00000094ff00723e */ /* 0x000fe200030004ff */
[--C-:B------:R-:W-:Y:S02]  /*7b10*/  HADD2.F32 R110, -RZ, R4.reuse.H0_H0 ;  /* 0x20000004ff6e7230 */ /* 0x100fe40000004100 */
[----:B------:R-:W-:Y:S02]  /*7b20*/  HADD2.F32 R107, -RZ, R4.H1_H1 ;  /* 0x30000004ff6b7230 */ /* 0x000fe40000004100 */
[--C-:B------:R-:W-:Y:S01]  /*7b30*/  HADD2.F32 R104, -RZ, R3.reuse.H0_H0 ;  /* 0x20000003ff687230 */ /* 0x100fe20000004100 */
[----:B------:R-:W1:Y:S01]  /*7b40*/  LDTM.x64 R4, tmem[UR4+0x40] ;  /* 0x00004004000479ee */ /* 0x000e620008340000 */
[----:B------:R-:W-:Y:S01]  /*7b50*/  HADD2.F32 R101, -RZ, R3.H1_H1 ;  /* 0x30000003ff657230 */ /* 0x000fe20000004100 */
[----:B------:R-:W-:Y:S01]  /*7b60*/  F2FP.F16.E5M2.UNPACK_B R3, R149.H1 ;  /* 0x00000095ff03723e */ /* 0x000fe200030004ff */
        /* <DEDUP_REMOVED lines=14> */
[----:B------:R-:W-:Y:S01]  /*7c50*/  F2FP.F16.E5M2.UNPACK_B R0, R152.H1 ;  /* 0x00000098ff00723e */ /* 0x000fe200030004ff */
[--C-:B------:R-:W-:Y:S02]  /*7c60*/  HADD2.F32 R122, -RZ, R3.reuse.H0_H0 ;  /* 0x20000003ff7a7230 */ /* 0x100fe40000004100 */
[C---:B-1----:R-:W-:Y:S01]  /*7c70*/  FMUL R7, R70.reuse, R7 ;  /* 0x0000000746077220 */ /* 0x042fe20000400000 */
        /* <DEDUP_REMOVED lines=10> */
[C---:B------:R-:W-:Y:S01]  /*7d20*/  FMUL R0, R70.reuse, R4 ;  /* 0x0000000446007220 */ /* 0x040fe20000400000 */
[--C-:B------:R-:W-:Y:S01]  /*7d30*/  HADD2.F32 R130, -RZ, R127.reuse.H0_H0 ;  /* 0x2000007fff827230 */ /* 0x100fe20000004100 */
[----:B------:R-:W-:Y:S01]  /*7d40*/  F2FP.F16.E5M2.UNPACK_B R4, R155 ;  /* 0x0000009bff04723e */ /* 0x000fe200020004ff */
[----:B------:R-:W-:Y:S02]  /*7d50*/  HADD2.F32 R127, -RZ, R127.H1_H1 ;  /* 0x3000007fff7f7230 */ /* 0x000fe40000004100 */
[C---:B------:R-:W-:Y:S01]  /*7d60*/  FFMA R0, R73.reuse, R2, R0 ;  /* 0x0000000249007223 */ /* 0x040fe20000000000 */
[C---:B------:R-:W-:Y:S01]  /*7d70*/  FMUL R2, R70.reuse, R5 ;  /* 0x0000000546027220 */ /* 0x040fe20000400000 */
[--C-:B------:R-:W-:Y:S01]  /*7d80*/  HADD2.F32 R132, -RZ, R3.reuse.H0_H0 ;  /* 0x20000003ff847230 */ /* 0x100fe20000004100 */
[----:B------:R-:W-:Y:S01]  /*7d90*/  F2FP.F16.E5M2.UNPACK_B R5, R155.H1 ;  /* 0x0000009bff05723e */ /* 0x000fe200030004ff */
[----:B------:R-:W-:Y:S02]  /*7da0*/  HADD2.F32 R129, -RZ, R3.H1_H1 ;  /* 0x30000003ff817230 */ /* 0x000fe40000004100 */
[C---:B------:R-:W-:Y:S01]  /*7db0*/  FFMA R2, R73.reuse, R72, R2 ;  /* 0x0000004849027223 */ /* 0x040fe20000000002 */
[--C-:B------:R-:W-:Y:S02]  /*7dc0*/  HADD2.F32 R72, -RZ, R4.reuse.H0_H0 ;  /* 0x20000004ff487230 */ /* 0x100fe40000004100 */
[C---:B------:R-:W-:Y:S01]  /*7dd0*/  FMUL R3, R70.reuse, R6 ;  /* 0x0000000646037220 */ /* 0x040fe20000400000 */
[----:B------:R-:W-:Y:S02]  /*7de0*/  HADD2.F32 R131, -RZ, R4.H1_H1 ;  /* 0x30000004ff837230 */ /* 0x000fe40000004100 */
[C---:B------:R-:W-:Y:S01]  /*7df0*/  FMUL R4, R70.reuse, R9 ;  /* 0x0000000946047220 */ /* 0x040fe20000400000 */
[--C-:B------:R-:W-:Y:S02]  /*7e00*/  HADD2.F32 R133, -RZ, R5.reuse.H1_H1 ;  /* 0x30000005ff857230 */ /* 0x100fe40000004100 */
[C---:B------:R-:W-:Y:S01]  /*7e10*/  FFMA R3, R73.reuse, R74, R3 ;  /* 0x0000004a49037223 */ /* 0x040fe20000000003 */
[----:B------:R-:W-:Y:S01]  /*7e20*/  FFMA R7, R73, R76, R7 ;  /* 0x0000004c49077223 */ /* 0x000fe20000000007 */
[----:B------:R-:W-:Y:S02]  /*7e30*/  HADD2.F32 R74, -RZ, R5.H0_H0 ;  /* 0x20000005ff4a7230 */ /* 0x000fe40000004100 */
[C---:B------:R-:W-:Y:S01]  /*7e40*/  FMUL R5, R70.reuse, R10 ;  /* 0x0000000a46057220 */ /* 0x040fe20000400000 */
[C---:B------:R-:W-:Y:S01]  /*7e50*/  FMUL R6, R70.reuse, R11 ;  /* 0x0000000b46067220 */ /* 0x040fe20000400000 */
[C---:B------:R-:W-:Y:S01]  /*7e60*/  FMUL R11, R70.reuse, R16 ;  /* 0x00000010460b7220 */ /* 0x040fe20000400000 */
[----:B------:R-:W-:Y:S01]  /*7e70*/  F2FP.SATFINITE.E5M2.F32.PACK_AB_MERGE_C R135, R7, R3, RZ ;  /* 0x000000030787723e */ /* 0x000fe200048060ff */
[C---:B------:R-:W-:Y:S01]  /*7e80*/  FMUL R3, R70.reuse, R8 ;  /* 0x0000000846037220 */ /* 0x040fe20000400000 */
[C---:B------:R-:W-:Y:S01]  /*7e90*/  FMUL R7, R70.reuse, R12 ;  /* 0x0000000c46077220 */ /* 0x040fe20000400000 */
[C---:B------:R-:W-:Y:S01]  /*7ea0*/  FMUL R8, R70.reuse, R13 ;  /* 0x0000000d46087220 */ /* 0x040fe20000400000 */
[C---:B------:R-:W-:Y:S01]  /*7eb0*/  FMUL R12, R70.reuse, R17 ;  /* 0x00000011460c7220 */ /* 0x040fe20000400000 */
[C---:B------:R-:W-:Y:S01]  /*7ec0*/  FFMA R3, R73.reuse, R78, R3 ;  /* 0x0000004e49037223 */ /* 0x040fe20000000003 */
[C---:B------:R-:W-:Y:S01]  /*7ed0*/  FFMA R4, R73.reuse, R75, R4 ;  /* 0x0000004b49047223 */ /* 0x040fe20000000004 */
[C---:B------:R-:W-:Y:S01]  /*7ee0*/  FFMA R5, R73.reuse, R80, R5 ;  /* 0x0000005049057223 */ /* 0x040fe20000000005 */
[C---:B------:R-:W-:Y:S01]  /*7ef0*/  FFMA R6, R73.reuse, R77, R6 ;  /* 0x0000004d49067223 */ /* 0x040fe20000000006 */
[C---:B------:R-:W-:Y:S01]  /*7f00*/  FFMA R7, R73.reuse, R82, R7 ;  /* 0x0000005249077223 */ /* 0x040fe20000000007 */
[C---:B------:R-:W-:Y:S01]  /*7f10*/  FFMA R8, R73.reuse, R79, R8 ;  /* 0x0000004f49087223 */ /* 0x040fe20000000008 */
[C---:B------:R-:W-:Y:S01]  /*7f20*/  FMUL R16, R70.reuse, R21 ;  /* 0x0000001546107220 */ /* 0x040fe20000400000 */
[----:B------:R-:W-:Y:S01]  /*7f30*/  FMUL R9, R70, R14 ;  /* 0x0000000e46097220 */ /* 0x000fe20000400000 */
[----:B------:R-:W-:Y:S01]  /*7f40*/  F2FP.SATFINITE.E5M2.F32.PACK_AB_MERGE_C R5, R6, R5, RZ ;  /* 0x000000050605723e */ /* 0x000fe200048060ff */
[C---:B------:R-:W-:Y:S01]  /*7f50*/  FMUL R10, R70.reuse, R15 ;  /* 0x0000000f460a7220 */ /* 0x040fe20000400000 */
[C---:B------:R-:W-:Y:S01]  /*7f60*/  FMUL R15, R70.reuse, R20 ;  /* 0x00000014460f7220 */ /* 0x040fe20000400000 */
[C---:B------:R-:W-:Y:S01]  /*7f70*/  FFMA R9, R73.reuse, R84, R9 ;  /* 0x0000005449097223 */ /* 0x040fe20000000009 */
[C---:B------:R-:W-:Y:S01]  /*7f80*/  FMUL R20, R70.reuse, R25 ;  /* 0x0000001946147220 */ /* 0x040fe20000400000 */
[C---:B------:R-:W-:Y:S01]  /*7f90*/  FFMA R10, R73.reuse, R81, R10 ;  /* 0x00000051490a7223 */ /* 0x040fe2000000000a */
[C---:B------:R-:W-:Y:S01]  /*7fa0*/  FFMA R11, R73.reuse, R86, R11 ;  /* 0x00000056490b7223 */ /* 0x040fe2000000000b */
[C---:B------:R-:W-:Y:S01]  /*7fb0*/  FFMA R12, R73.reuse, R83, R12 ;  /* 0x00000053490c7223 */ /* 0x040fe2000000000c */
[C---:B------:R-:W-:Y:S01]  /*7fc0*/  FMUL R13, R70.reuse, R18 ;  /* 0x00000012460d7220 */ /* 0x040fe20000400000 */
[----:B------:R-:W-:Y:S01]  /*7fd0*/  FMUL R14, R70, R19 ;  /* 0x00000013460e7220 */ /* 0x000fe20000400000 */
[----:B------:R-:W-:Y:S01]  /*7fe0*/  F2FP.SATFINITE.E5M2.F32.PACK_AB_MERGE_C R9, R10, R9, RZ ;  /* 0x000000090a09723e */ /* 0x000fe200048060ff */
[C---:B------:R-:W-:Y:S01]  /*7ff0*/  FMUL R19, R70.reuse, R24 ;  /* 0x0000001846137220 */ /* 0x040fe20000400000 */
        /* <DEDUP_REMOVED lines=17> */
[----:B------:R-:W-:Y:S01]  /*8110*/  FMUL R27, R70, R32 ;  /* 0x00000020461b7220 */ /* 0x000fe20000400000 */
[C---:B------:R-:W-:Y:S01]  /*8120*/  FFMA R21, R73.reuse, R96, R21 ;  /* 0x0000006049157223 */ /* 0x040fe20000000015 */
[C---:B------:R-:W-:Y:S01]  /*8130*/  FFMA R22, R73.reuse, R93, R22 ;  /* 0x0000005d49167223 */ /* 0x040fe20000000016 */
[----:B------:R-:W-:Y:S01]  /*8140*/  F2FP.SATFINITE.E5M2.F32.PACK_AB_MERGE_C R16, R16, R15, R17 ;  /* 0x0000000f1010723e */ /* 0x000fe20004806011 */
[C---:B------:R-:W-:Y:S01]  /*8150*/  FFMA R23, R73.reuse, R98, R23 ;  /* 0x0000006249177223 */ /* 0x040fe20000000017 */
[C---:B------:R-:W-:Y:S01]  /*8160*/  FFMA R24, R73.reuse, R95, R24 ;  /* 0x0000005f49187223 */ /* 0x040fe20000000018 */
[----:B------:R-:W-:Y:S01]  /*8170*/  FMUL R32, R70, R37 ;  /* 0x0000002546207220 */ /* 0x000fe20000400000 */
[----:B------:R-:W-:Y:S01]  /*8180*/  F2FP.SATFINITE.E5M2.F32.PACK_AB_MERGE_C R21, R22, R21, RZ ;  /* 0x000000151615723e */ /* 0x000fe200048060ff */
[C---:B------:R-:W-:Y:S01]  /*8190*/  FMUL R25, R70.reuse, R30 ;  /* 0x0000001e46197220 */ /* 0x040fe20000400000 */
[C---:B------:R-:W-:Y:S01]  /*81a0*/  FMUL R26, R70.reuse, R31 ;  /* 0x0000001f461a7220 */ /* 0x040fe20000400000 */
[----:B------:R-:W-:Y:S01]  /*81b0*/  FMUL R31, R70, R36 ;  /* 0x00000024461f7220 */ /* 0x000fe20000400000 */
[----:B------:R-:W-:Y:S01]  /*81c0*/  F2FP.SATFINITE.E5M2.F32.PACK_AB_MERGE_C R17, R20, R19, R21 ;  /* 0x000000131411723e */ /* 0x000fe20004806015 */
        /* <DEDUP_REMOVED lines=8> */
[----:B------:R-:W-:Y:S01]  /*8250*/  FMUL R35, R70, R40 ;  /* 0x0000002846237220 */ /* 0x000fe20000400000 */
[C---:B------:R-:W-:Y:S01]  /*8260*/  FFMA R29, R73.reuse, R104, R29 ;  /* 0x00000068491d7223 */ /* 0x040fe2000000001d */
[----:B------:R-:W-:Y:S01]  /*8270*/  F2FP.SATFINITE.E5M2.F32.PACK_AB_MERGE_C R18, R24, R23, R18 ;  /* 0x000000171812723e */ /* 0x000fe20004806012 */
        /* <DEDUP_REMOVED lines=22> */
[C---:B------:R-:W-:Y:S01]  /*83e0*/  FMUL R41, R70.reuse, R46 ;  /* 0x0000002e46297220 */ /* 0x040fe20000400000 */
[C---:B------:R-:W-:Y:S01]  /*83f0*/  FMUL R42, R70.reuse, R47 ;  /* 0x0000002f462a7220 */ /* 0x040fe20000400000 */
        /* <DEDUP_REMOVED lines=8> */
[C---:B------:R-:W-:Y:S01]  /*8480*/  FMUL R47, R70.reuse, R52 ;  /* 0x00000034462f7220 */ /* 0x040fe20000400000 */
        /* <DEDUP_REMOVED lines=10> */
[C---:B------:R-:W-:Y:S01]  /*8530*/  FFMA R45, R73.reuse, R120, R45 ;  /* 0x00000078492d7223 */ /* 0x040fe2000000002d */
[C---:B------:R-:W-:Y:S01]  /*8540*/  FMUL R59, R70.reuse, R64 ;  /* 0x00000040463b7220 */ /* 0x040fe20000400000 */
[C---:B------:R-:W-:Y:S01]  /*8550*/  FMUL R60, R70.reuse, R65 ;  /* 0x00000041463c7220 */ /* 0x040fe20000400000 */
[C---:B------:R-:W-:Y:S01]  /*8560*/  FMUL R61, R70.reuse, R66 ;  /* 0x00000042463d7220 */ /* 0x040fe20000400000 */
[----:B------:R-:W-:Y:S01]  /*8570*/  FMUL R62, R70, R67 ;  /* 0x00000043463e7220 */ /* 0x000fe20000400000 */
[C---:B------:R-:W-:Y:S01]  /*8580*/  FFMA R46, R73.reuse, R117, R46 ;  /* 0x00000075492e7223 */ /* 0x040fe2000000002e */
[----:B------:R-:W-:Y:S01]  /*8590*/  F2FP.SATFINITE.E5M2.F32.PACK_AB_MERGE_C R64, R2, R0, R135 ;  /* 0x000000000240723e */ /* 0x000fe20004806087 */
[C---:B------:R-:W-:Y:S01]  /*85a0*/  FFMA R47, R73.reuse, R122, R47 ;  /* 0x0000007a492f7223 */ /* 0x040fe2000000002f */
[----:B------:R-:W-:Y:S01]  /*85b0*/  F2FP.SATFINITE.E5M2.F32.PACK_AB_MERGE_C R65, R4, R3, R5 ;  /* 0x000000030441723e */ /* 0x000fe20004806005 */
[C---:B------:R-:W-:Y:S01]  /*85c0*/  FFMA R48, R73.reuse, R119, R48 ;  /* 0x0000007749307223 */ /* 0x040fe20000000030 */
[----:B------:R-:W-:Y:S01]  /*85d0*/  F2FP.SATFINITE.E5M2.F32.PACK_AB_MERGE_C R66, R8, R7, R9 ;  /* 0x000000070842723e */ /* 0x000fe20004806009 */
[C---:B------:R-:W-:Y:S01]  /*85e0*/  FFMA R49, R73.reuse, R124, R49 ;  /* 0x0000007c49317223 */ /* 0x040fe20000000031 */
[----:B------:R-:W-:Y:S01]  /*85f0*/  F2FP.SATFINITE.E5M2.F32.PACK_AB_MERGE_C R67, R12, R11, R13 ;  /* 0x0000000b0c43723e */ /* 0x000fe2000480600d */
[----:B------:R-:W-:Y:S01]  /*8600*/  FMUL R53, R70, R58 ;  /* 0x0000003a46357220 */ /* 0x000fe20000400000 */
[C---:B------:R-:W-:Y:S01]  /*8610*/  FFMA R50, R73.reuse, R121, R50 ;  /* 0x0000007949327223 */ /* 0x040fe20000000032 */
[C---:B------:R-:W-:Y:S01]  /*8620*/  FFMA R51, R73.reuse, R126, R51 ;  /* 0x0000007e49337223 */ /* 0x040fe20000000033 */
[C---:B------:R-:W-:Y:S01]  /*8630*/  FFMA R52, R73.reuse, R123, R52 ;  /* 0x0000007b49347223 */ /* 0x040fe20000000034 */
[----:B------:R1:W-:Y:S01]  /*8640*/  STS.128 [R137+UR44+0xa200], R64 ;  /* 0x00a2004089007988 */ /* 0x0003e20008000c2c */
[C---:B------:R-:W-:Y:S01]  /*8650*/  FFMA R53, R73.reuse, R128, R53 ;  /* 0x0000008049357223 */ /* 0x040fe20000000035 */
[----:B------:R-:W-:Y:S01]  /*8660*/  F2FP.SATFINITE.E5M2.F32.PACK_AB_MERGE_C R37, R38, R37, RZ ;  /* 0x000000252625723e */ /* 0x000fe200048060ff */
[C---:B------:R-:W-:Y:S01]  /*8670*/  FFMA R54, R73.reuse, R125, R54 ;  /* 0x0000007d49367223 */ /* 0x040fe20000000036 */
[----:B------:R-:W-:Y:S01]  /*8680*/  FMUL R58, R70, R63 ;  /* 0x0000003f463a7220 */ /* 0x000fe20000400000 */
[C---:B------:R-:W-:Y:S01]  /*8690*/  FFMA R55, R73.reuse, R130, R55 ;  /* 0x0000008249377223 */ /* 0x040fe20000000037 */
[C---:B------:R-:W-:Y:S01]  /*86a0*/  FFMA R56, R73.reuse, R127, R56 ;  /* 0x0000007f49387223 */ /* 0x040fe20000000038 */
[C---:B------:R-:W-:Y:S01]  /*86b0*/  FFMA R57, R73.reuse, R132, R57 ;  /* 0x0000008449397223 */ /* 0x040fe20000000039 */
[----:B------:R1:W-:Y:S01]  /*86c0*/  STS.128 [R176+0xa010], R16 ;  /* 0x00a01010b0007388 */ /* 0x0003e20000000c00 */
[----:B------:R-:W-:Y:S01]  /*86d0*/  F2FP.SATFINITE.E5M2.F32.PACK_AB_MERGE_C R33, R36, R35, R37 ;  /* 0x000000232421723e */ /* 0x000fe20004806025 */
[C---:B------:R-:W-:Y:S01]  /*86e0*/  FFMA R58, R73.reuse, R129, R58 ;  /* 0x00000081493a7223 */ /* 0x040fe2000000003a */
[----:B------:R-:W-:Y:S01]  /*86f0*/  F2FP.SATFINITE.E5M2.F32.PACK_AB_MERGE_C R34, R42, R41, RZ ;  /* 0x000000292a22723e */ /* 0x000fe200048060ff */
[C---:B------:R-:W-:Y:S01]  /*8700*/  FFMA R59, R73.reuse, R72, R59 ;  /* 0x00000048493b7223 */ /* 0x040fe2000000003b */
[----:B------:R-:W-:Y:S01]  /*8710*/  F2FP.SATFINITE.E5M2.F32.PACK_AB_MERGE_C R35, R46, R45, RZ ;  /* 0x0000002d2e23723e */ /* 0x000fe200048060ff */
        /* <DEDUP_REMOVED lines=25> */
[----:B------:R-:W-:Y:S02]  /*88b0*/  UIADD3 UR4, UP0, UPT, UR62, 0x680, URZ ;  /* 0x000006803e047890 */ /* 0x000fe4000ff1e0ff */
[----:B------:R-:W-:Y:S02]  /*88c0*/  UIADD3 UR9, UPT, UPT, UR49, 0x40, URZ ;  /* 0x0000004031097890 */ /* 0x000fe4000fffe0ff */
[----:B------:R-:W-:Y:S02]  /*88d0*/  UIADD3 UR8, UPT, UPT, UR44, 0xa200, URZ ;  /* 0x0000a2002c087890 */ /* 0x000fe4000fffe0ff */
[----:B------:R-:W-:Y:S01]  /*88e0*/  UIADD3.X UR5, UPT, UPT, URZ, UR63, URZ, UP0, !UPT ;  /* 0x0000003fff057290 */ /* 0x000fe200087fe4ff */
[----:B------:R-:W-:Y:S01]  /*88f0*/  UMOV UR10, UR50 ;  /* 0x00000032000a7c82 */ /* 0x000fe20008000000 */
[----:B------:R-:W-:Y:S07]  /*8900*/  UMOV UR11, UR36 ;  /* 0x00000024000b7c82 */ /* 0x000fee0008000000 */
[----:B------:R2:W-:Y:S01]  /*8910*/  UTMASTG.3D [UR8], [UR4] ;  /* 0x00000008040073b5 */ /* 0x0005e20008010000 */
[----:B------:R0:W-:Y:S01]  /*8920*/  UTMACMDFLUSH ;  /* 0x00000000000079b7 */ /* 0x0001e20000000000 */
[----:B--2---:R-:W-:Y:S04]  /*8930*/  DEPBAR.LE SB0, 0x1 ;  /* 0x000080400000791a */ /* 0x004fe80000000000 */
.L_x_114:
[----:B------:R-:W-:Y:S05]  /*8940*/  BSYNC.RECONVERGENT B0 ;  /* 0x0000000000007941 */ /* 0x000fea0003800200 */
.L_x_113:
        /* <DEDUP_REMOVED lines=17> */
.L_x_118:
[----:B------:R-:W-:Y:S05]  /*8a60*/  BSYNC B0 ;  /* 0x0000000000007941 */ /* 0x000fea0003800000 */
.L_x_117:
        /* <DEDUP_REMOVED lines=15> */
[----:B------:R-:W-:Y:S02]  /*8b60*/  SEL R0, RZ, 0x1, P0 ;  /* 0x00000001ff007807 */ /* 0x000fe40000000000 */
[----:B------:R-:W-:Y:S02]  /*8b70*/  SEL R166, R166, RZ, P0 ;  /* 0x000000ffa6a67207 */ /* 0x000fe40000000000 */
[----:B------:R-:W-:Y:S01]  /*8b80*/  LOP3.LUT R165, R165, R0, RZ, 0x3c, !PT ;  /* 0x00000000a5a57212 */ /* 0x000fe200078e3cff */
[----:B-----5:R2:W-:Y:S06]  /*8b90*/  SYNCS.ARRIVE.TRANS64.RED.A1T0 RZ, [R2+URZ], RZ ;  /* 0x000000ff02ff79a7 */ /* 0x0205ec00081004ff */
.L_x_116:
[----:B------:R-:W-:Y:S05]  /*8ba0*/  BSYNC B1 ;  /* 0x0000000000017941 */ /* 0x000fea0003800000 */
.L_x_115:
[----:B------:R-:W-:Y:S01]  /*8bb0*/  VIADD R0, R71, 0x80 ;  /* 0x0000008047007836 */ /* 0x000fe20000000000 */
[----:B------:R-:W-:Y:S04]  /*8bc0*/  BSSY.RECONVERGENT B6, `(.L_x_120) ;  /* 0x0000015000067945 */ /* 0x000fe80003800200 */
[----:B------:R-:W-:Y:S04]  /*8bd0*/  SHF.R.U32.HI R0, RZ, 0x15, R0 ;  /* 0x00000015ff007819 */ /* 0x000fe80000011600 */
[----:B------:R-:W-:Y:S11]  /*8be0*/  LOP3.LUT P0, RZ, R0, 0x3, R159, 0x48, !PT ;  /* 0x0000000300ff7812 */ /* 0x000ff6000780489f */
[----:B------:R-:W-:Y:S02]  /*8bf0*/  @!UPT UIADD3 URZ, UPT, UPT, URZ, URZ, URZ ;  /* 0x000000fffffff290 */ /* 0x000fe4000fffe0ff */
[----:B------:R-:W-:Y:S05]  /*8c00*/  @!P0 BRA `(.L_x_121) ;  /* 0x0000000000408947 */ /* 0x000fea0003800000 */
[----:B------:R-:W5:Y:S01]  /*8c10*/  LDCU.64 UR8, c[0x4][0x78] ;  /* 0x01000f00ff0877ac */ /* 0x000f620008000a00 */
[----:B--2---:R-:W-:Y:S01]  /*8c20*/  MOV R3, 0x0 ;  /* 0x0000000000037802 */ /* 0x004fe20000000f00 */
[----:B------:R-:W-:Y:S02]  /*8c30*/  HFMA2 R12, -RZ, RZ, 0, 5.9604644775390625e-08 ;  /* 0x00000001ff0c7431 */ /* 0x000fe400000001ff */
[----:B------:R-:W-:Y:S02]  /*8c40*/  IMAD.MOV.U32 R8, RZ, RZ, 0x192 ;  /* 0x00000192ff087424 */ /* 0x000fe400078e00ff */
[----:B------:R-:W-:Y:S01]  /*8c50*/  IMAD.MOV.U32 R13, RZ, RZ, RZ ;  /* 0x000000ffff0d7224 */ /* 0x000fe200078e00ff */
[----:B------:R-:W2:Y:S01]  /*8c60*/  LDCU.64 UR6, c[0x4][0x80] ;  /* 0x01001000ff0677ac */ /* 0x000ea20008000a00 */
[----:B------:R-:W1:Y:S01]  /*8c70*/  LDC.64 R2, c[0x4][R3] ;  /* 0x0100000003027b82 */ /* 0x000e620000000a00 */
[----:B------:R-:W3:Y:S01]  /*8c80*/  LDCU.64 UR4, c[0x4][0x18] ;  /* 0x01000300ff0477ac */ /* 0x000ee20008000a00 */
[----:B-----5:R-:W-:Y:S01]  /*8c90*/  MOV R5, UR9 ;  /* 0x0000000900057c02 */ /* 0x020fe20008000f00 */
[----:B------:R-:W-:Y:S01]  /*8ca0*/  IMAD.U32 R4, RZ, RZ, UR8 ;  /* 0x00000008ff047e24 */ /* 0x000fe2000f8e00ff */
[----:B--2---:R-:W-:Y:S01]  /*8cb0*/  MOV R7, UR7 ;  /* 0x0000000700077c02 */ /* 0x004fe20008000f00 */
[----:B------:R-:W-:Y:S01]  /*8cc0*/  IMAD.U32 R6, RZ, RZ, UR6 ;  /* 0x00000006ff067e24 */ /* 0x000fe2000f8e00ff */
[----:B---3--:R-:W-:Y:S01]  /*8cd0*/  MOV R11, UR5 ;  /* 0x00000005000b7c02 */ /* 0x008fe20008000f00 */
[----:B------:R-:W-:Y:S02]  /*8ce0*/  IMAD.U32 R10, RZ, RZ, UR4 ;  /* 0x00000004ff0a7e24 */ /* 0x000fe4000f8e00ff */
[----:B------:R-:W-:Y:S07]  /*8cf0*/  LEPC R20, `(.L_x_121) ;  /* 0x000000001014794e */ /* 0x000fee0000000000 */
[----:B-1--4-:R-:W-:Y:S05]  /*8d00*/  CALL.ABS.NOINC R2 ;  /* 0x0000000002007343 */ /* 0x012fea0003c00000 */
.L_x_121:
[----:B------:R-:W-:Y:S05]  /*8d10*/  BSYNC.RECONVERGENT B6 ;  /* 0x0000000000067941 */ /* 0x000fea0003800200 */
.L_x_120:
[----:B--23--:R-:W-:Y:S01]  /*8d20*/  F2FP.F16.E5M2.UNPACK_B R4, R141 ;  /* 0x0000008dff04723e */ /* 0x00cfe200020004ff */
        /* <DEDUP_REMOVED lines=13> */
[----:B----4-:R-:W-:Y:S01]  /*8e00*/  F2FP.F16.E5M2.UNPACK_B R117, R151.H1 ;  /* 0x00000097ff75723e */ /* 0x010fe200030004ff */
        /* <DEDUP_REMOVED lines=261> */
[----:B------:R-:W-:Y:S02]  /*9e60*/  UIADD3 UR4, UPT, UPT, UR44, 0x8200, URZ ;  /* 0x000082002c047890 */ /* 0x000fe4000fffe0ff */
[----:B------:R-:W-:Y:S01]  /*9e70*/  UIADD3 UR9, UPT, UPT, UR49, 0x80, URZ ;  /* 0x0000008031097890 */ /* 0x000fe2000fffe0ff */
[----:B------:R-:W-:Y:S01]  /*9e80*/  UMOV UR10, UR50 ;  /* 0x00000032000a7c82 */ /* 0x000fe20008000000 */
[----:B------:R-:W-:Y:S02]  /*9e90*/  UMOV UR11, UR36 ;  /* 0x00000024000b7c82 */ /* 0x000fe40008000000 */
        /* <DEDUP_REMOVED lines=8> */
.L_x_123:
[----:B------:R-:W-:Y:S05]  /*9f20*/  BSYNC.RECONVERGENT B0 ;  /* 0x0000000000007941 */ /* 0x000fea0003800200 */
.L_x_122:
        /* <DEDUP_REMOVED lines=17> */
.L_x_127:
[----:B------:R-:W-:Y:S05]  /*a040*/  BSYNC B0 ;  /* 0x0000000000007941 */ /* 0x000fea0003800000 */
.L_x_126:
        /* <DEDUP_REMOVED lines=19> */
.L_x_125:
[----:B------:R-:W-:Y:S05]  /*a180*/  BSYNC B1 ;  /* 0x0000000000017941 */ /* 0x000fea0003800000 */
.L_x_124:
[----:B------:R-:W-:Y:S05]  /*a190*/  VIADD R0, R71, 0xc0 ;  /* 0x000000c047007836 */ /* 0x000fea0000000000 */
        /* <DEDUP_REMOVED lines=20> */
.L_x_129:
[----:B------:R-:W-:Y:S01]  /*a2e0*/  ISETP.NE.AND P0, PT, R174, RZ, PT ;  /* 0x000000ffae00720c */ /* 0x000fe20003f05270 */
[----:B------:R-:W-:Y:S05]  /*a2f0*/  WARPSYNC.ALL ;  /* 0x0000000000007948 */ /* 0x000fea0003800000 */
[----:B------:R-:W-:Y:S01]  /*a300*/  R2UR UR4, R71 ;  /* 0x00000000470472ca */ /* 0x000fe200000e0000 */
[----:B------:R-:W5:Y:S01]  /*a310*/  S2UR UR6, SR_CgaCtaId ;  /* 0x00000000000679c3 */ /* 0x000f620000008800 */
[----:B---3--:R-:W-:Y:S01]  /*a320*/  F2FP.F16.E5M2.UNPACK_B R11, R141 ;  /* 0x0000008dff0b723e */ /* 0x008fe200020004ff */
[----:B------:R-:W-:Y:S01]  /*a330*/  BSSY.RECONVERGENT B0, `(.L_x_130) ;  /* 0x000011c000007945 */ /* 0x000fe20003800200 */
[----:B------:R-:W-:Y:S02]  /*a340*/  F2FP.F16.E5M2.UNPACK_B R10, R142 ;  /* 0x0000008eff0a723e */ /* 0x000fe400020004ff */
[----:B------:R-:W-:Y:S01]  /*a350*/  F2FP.F16.E5M2.UNPACK_B R9, R143 ;  /* 0x0000008fff09723e */ /* 0x000fe200020004ff */
[--C-:B------:R-:W-:Y:S01]  /*a360*/  HADD2.F32 R74, -RZ, R11.reuse.H0_H0 ;  /* 0x2000000bff4a7230 */ /* 0x100fe20000004100 */
[----:B----4-:R-:W-:Y:S01]  /*a370*/  F2FP.F16.E5M2.UNPACK_B R8, R144 ;  /* 0x00000090ff08723e */ /* 0x010fe200020004ff */
[----:B------:R-:W-:Y:S01]  /*a380*/  HADD2.F32 R76, -RZ, R11.H1_H1 ;  /* 0x3000000bff4c7230 */ /* 0x000fe20000004100 */
[----:B------:R-:W-:Y:S01]  /*a390*/  F2FP.F16.E5M2.UNPACK_B R7, R145 ;  /* 0x00000091ff07723e */ /* 0x000fe200020004ff */
[--C-:B------:R-:W-:Y:S01]  /*a3a0*/  HADD2.F32 R77, -RZ, R10.reuse.H0_H0 ;  /* 0x2000000aff4d7230 */ /* 0x100fe20000004100 */
[----:B------:R-:W-:Y:S01]  /*a3b0*/  F2FP.F16.E5M2.UNPACK_B R6, R146 ;  /* 0x00000092ff06723e */ /* 0x000fe200020004ff */
[----:B------:R-:W-:Y:S01]  /*a3c0*/  HADD2.F32 R80, -RZ, R10.H1_H1 ;  /* 0x3000000aff507230 */ /* 0x000fe20000004100 */
[----:B------:R-:W-:Y:S01]  /*a3d0*/  F2FP.F16.E5M2.UNPACK_B R5, R147 ;  /* 0x00000093ff05723e */ /* 0x000fe200020004ff */
[--C-:B------:R-:W-:Y:S01]  /*a3e0*/  HADD2.F32 R81, -RZ, R9.reuse.H0_H0 ;  /* 0x20000009ff517230 */ /* 0x100fe20000004100 */
[----:B-1----:R-:W-:Y:S01]  /*a3f0*/  F2FP.F16.E5M2.UNPACK_B R4, R148 ;  /* 0x00000094ff04723e */ /* 0x002fe200020004ff */
[----:B------:R-:W-:Y:S01]  /*a400*/  HADD2.F32 R84, -RZ, R9.H1_H1 ;  /* 0x30000009ff547230 */ /* 0x000fe20000004100 */
[-C--:B--2---:R-:W-:Y:S01]  /*a410*/  F2FP.F16.E5M2.UNPACK_B R2, R140.reuse ;  /* 0x0000008cff02723e */ /* 0x084fe200020004ff */
[--C-:B------:R-:W-:Y:S01]  /*a420*/  HADD2.F32 R85, -RZ, R8.reuse.H0_H0 ;  /* 0x20000008ff557230 */ /* 0x100fe20000004100 */
[----:B------:R-:W-:Y:S01]  /*a430*/  F2FP.F16.E5M2.UNPACK_B R140, R140.H1 ;  /* 0x0000008cff8c723e */ /* 0x000fe200030004ff */
[----:B------:R-:W-:Y:S01]  /*a440*/  HADD2.F32 R87, -RZ, R8.H1_H1 ;  /* 0x30000008ff577230 */ /* 0x000fe20000004100 */
[----:B------:R-:W-:Y:S01]  /*a450*/  F2FP.F16.E5M2.UNPACK_B R141, R141.H1 ;  /* 0x0000008dff8d723e */ /* 0x000fe200030004ff */
[--C-:B------:R-:W-:Y:S01]  /*a460*/  HADD2.F32 R90, -RZ, R7.reuse.H0_H0 ;  /* 0x20000007ff5a7230 */ /* 0x100fe20000004100 */
[----:B------:R-:W-:Y:S01]  /*a470*/  F2FP.F16.E5M2.UNPACK_B R142, R142.H1 ;  /* 0x0000008eff8e723e */ /* 0x000fe200030004ff */
[----:B------:R-:W-:Y:S01]  /*a480*/  HADD2.F32 R91, -RZ, R7.H1_H1 ;  /* 0x30000007ff5b7230 */ /* 0x000fe20000004100 */
[----:B------:R-:W-:Y:S01]  /*a490*/  F2FP.F16.E5M2.UNPACK_B R143, R143.H1 ;  /* 0x0000008fff8f723e */ /* 0x000fe200030004ff */
[--C-:B------:R-:W-:Y:S01]  /*a4a0*/  HADD2.F32 R94, -RZ, R6.reuse.H0_H0 ;  /* 0x20000006ff5e7230 */ /* 0x100fe20000004100 */
[----:B------:R-:W-:Y:S01]  /*a4b0*/  R2UR UR5, R177 ;  /* 0x00000000b10572ca */ /* 0x000fe200000e0000 */
[----:B------:R-:W-:Y:S01]  /*a4c0*/  HADD2.F32 R95, -RZ, R6.H1_H1 ;  /* 0x30000006ff5f7230 */ /* 0x000fe20000004100 */
[----:B------:R-:W-:Y:S01]  /*a4d0*/  F2FP.F16.E5M2.UNPACK_B R107, R149 ;  /* 0x00000095ff6b723e */ /* 0x000fe200020004ff */
[--C-:B------:R-:W-:Y:S01]  /*a4e0*/  HADD2.F32 R98, -RZ, R5.reuse.H0_H0 ;  /* 0x20000005ff627230 */ /* 0x100fe20000004100 */
[----:B------:R-:W-:Y:S01]  /*a4f0*/  F2FP.F16.E5M2.UNPACK_B R111, R150 ;  /* 0x00000096ff6f723e */ /* 0x000fe200020004ff */
[----:B------:R-:W-:Y:S01]  /*a500*/  HADD2.F32 R99, -RZ, R5.H1_H1 ;  /* 0x30000005ff637230 */ /* 0x000fe20000004100 */
[----:B------:R-:W-:Y:S01]  /*a510*/  F2FP.F16.E5M2.UNPACK_B R115, R151 ;  /* 0x00000097ff73723e */ /* 0x000fe200020004ff */
[--C-:B------:R-:W-:Y:S01]  /*a520*/  HADD2.F32 R102, -RZ, R4.reuse.H0_H0 ;  /* 0x20000004ff667230 */ /* 0x100fe20000004100 */
[----:B------:R-:W-:Y:S01]  /*a530*/  F2FP.F16.E5M2.UNPACK_B R119, R152 ;  /* 0x00000098ff77723e */ /* 0x000fe200020004ff */
[----:B------:R-:W-:Y:S01]  /*a540*/  HADD2.F32 R103, -RZ, R4.H1_H1 ;  /* 0x30000004ff677230 */ /* 0x000fe20000004100 */
[----:B------:R-:W-:Y:S01]  /*a550*/  F2FP.F16.E5M2.UNPACK_B R123, R153 ;  /* 0x00000099ff7b723e */ /* 0x000fe200020004ff */
[----:B------:R-:W1:Y:S01]  /*a560*/  LDTM.x64 R4, tmem[UR4+0xc0] ;  /* 0x0000c004000479ee */ /* 0x000e620008340000 */
[--C-:B------:R-:W-:Y:S01]  /*a570*/  HADD2.F32 R0, -RZ, R2.reuse.H0_H0 ;  /* 0x20000002ff007230 */ /* 0x100fe20000004100 */
[----:B------:R-:W-:Y:S01]  /*a580*/  NOP ;  /* 0x0000000000007918 */ /* 0x000fe20000000000 */
[----:B------:R-:W-:Y:S01]  /*a590*/  UIADD3 UR4, UPT, UPT, UR5, 0xc0, URZ ;  /* 0x000000c005047890 */ /* 0x000fe2000fffe0ff */
[----:B------:R-:W-:Y:S01]  /*a5a0*/  HADD2.F32 R2, -RZ, R2.H1_H1 ;  /* 0x30000002ff027230 */ /* 0x000fe20000004100 */
[----:B------:R-:W-:Y:S01]  /*a5b0*/  F2FP.F16.E5M2.UNPACK_B R127, R154 ;  /* 0x0000009aff7f723e */ /* 0x000fe200020004ff */
[----:B------:R-:W-:Y:S01]  /*a5c0*/  HADD2.F32 R78, -RZ, R141.H1_H1 ;  /* 0x3000008dff4e7230 */ /* 0x000fe20000004100 */
[----:B------:R-:W-:Y:S01]  /*a5d0*/  F2FP.F16.E5M2.UNPACK_B R130, R155 ;  /* 0x0000009bff82723e */ /* 0x000fe200020004ff */
        /* <DEDUP_REMOVED lines=16> */
[----:B-----5:R-:W-:Y:S01]  /*a6e0*/  UPRMT UR4, UR6, 0x654, UR4 ;  /* 0x0000065406047896 */ /* 0x020fe20008000004 */
[C---:B-1----:R-:W-:Y:S01]  /*a6f0*/  FMUL R4, R70.reuse, R4 ;  /* 0x0000000446047220 */ /* 0x042fe20000400000 */
[C---:B------:R-:W-:Y:S01]  /*a700*/  FMUL R5, R70.reuse, R5 ;  /* 0x0000000546057220 */ /* 0x040fe20000400000 */
[--C-:B------:R-:W-:Y:S02]  /*a710*/  HADD2.F32 R3, -RZ, R140.reuse.H0_H0 ;  /* 0x2000008cff037230 */ /* 0x100fe40000004100 */
[C---:B------:R-:W-:Y:S01]  /*a720*/  FMUL R8, R70.reuse, R8 ;  /* 0x0000000846087220 */ /* 0x040fe20000400000 */
[C---:B------:R-:W-:Y:S01]  /*a730*/  FFMA R4, R73.reuse, R0, R4 ;  /* 0x0000000049047223 */ /* 0x040fe20000000004 */
[C---:B------:R-:W-:Y:S01]  /*a740*/  FFMA R5, R73.reuse, R2, R5 ;  /* 0x0000000249057223 */ /* 0x040fe20000000005 */
[C---:B------:R-:W-:Y:S01]  /*a750*/  FMUL R9, R70.reuse, R9 ;  /* 0x0000000946097220 */ /* 0x040fe20000400000 */
[C---:B------:R-:W-:Y:S01]  /*a760*/  FMUL R12, R70.reuse, R12 ;  /* 0x0000000c460c7220 */ /* 0x040fe20000400000 */
[----:B------:R-:W-:Y:S01]  /*a770*/  SYNCS.ARRIVE.TRANS64.RED.A1T0 RZ, [UR4], RZ ;  /* 0x000000ffffff79a7 */ /* 0x000fe20008100404 */
[C---:B------:R-:W-:Y:S01]  /*a780*/  FMUL R13, R70.reuse, R13 ;  /* 0x0000000d460d7220 */ /* 0x040fe20000400000 */
[C---:B------:R-:W-:Y:S01]  /*a790*/  FMUL R16, R70.reuse, R16 ;  /* 0x0000001046107220 */ /* 0x040fe20000400000 */
[C---:B------:R-:W-:Y:S01]  /*a7a0*/  FMUL R17, R70.reuse, R17 ;  /* 0x0000001146117220 */ /* 0x040fe20000400000 */
[C---:B------:R-:W-:Y:S01]  /*a7b0*/  FMUL R0, R70.reuse, R20 ;  /* 0x0000001446007220 */ /* 0x040fe20000400000 */
[C---:B------:R-:W-:Y:S01]  /*a7c0*/  FMUL R2, R70.reuse, R21 ;  /* 0x0000001546027220 */ /* 0x040fe20000400000 */
[C---:B------:R-:W-:Y:S01]  /*a7d0*/  FMUL R21, R70.reuse, R28 ;  /* 0x0000001c46157220 */ /* 0x040fe20000400000 */
[----:B------:R-:W-:Y:S02]  /*a7e0*/  HADD2.F32 R122, -RZ, R123.H0_H0 ;  /* 0x2000007bff7a7230 */ /* 0x000fe40000004100 */
[C---:B------:R-:W-:Y:S01]  /*a7f0*/  FMUL R6, R70.reuse, R6 ;  /* 0x0000000646067220 */ /* 0x040fe20000400000 */
[----:B------:R-:W-:Y:S02]  /*a800*/  HADD2.F32 R72, -RZ, R140.H1_H1 ;  /* 0x3000008cff487230 */ /* 0x000fe40000004100 */
[C---:B------:R-:W-:Y:S01]  /*a810*/  FMUL R7, R70.reuse, R7 ;  /* 0x0000000746077220 */ /* 0x040fe20000400000 */
[----:B------:R-:W-:Y:S02]  /*a820*/  HADD2.F32 R75, -RZ, R141.H0_H0 ;  /* 0x2000008dff4b7230 */ /* 0x000fe40000004100 */
[C---:B------:R-:W-:Y:S01]  /*a830*/  FFMA R6, R73.reuse, R3, R6 ;  /* 0x0000000349067223 */ /* 0x040fe20000000006 */
[----:B------:R-:W-:Y:S02]  /*a840*/  HADD2.F32 R123, -RZ, R123.H1_H1 ;  /* 0x3000007bff7b7230 */ /* 0x000fe40000004100 */
[C---:B------:R-:W-:Y:S01]  /*a850*/  FFMA R7, R73.reuse, R72, R7 ;  /* 0x0000004849077223 */ /* 0x040fe20000000007 */
[C---:B------:R-:W-:Y:S01]  /*a860*/  FFMA R8, R73.reuse, R74, R8 ;  /* 0x0000004a49087223 */ /* 0x040fe20000000008 */
[----:B------:R-:W-:Y:S01]  /*a870*/  FFMA R9, R73, R76, R9 ;  /* 0x0000004c49097223 */ /* 0x000fe20000000009 */
[--C-:B------:R-:W-:Y:S02]  /*a880*/  HADD2.F32 R126, -RZ, R127.reuse.H0_H0 ;  /* 0x2000007fff7e7230 */ /* 0x100fe40000004100 */
[C---:B------:R-:W-:Y:S01]  /*a890*/  FMUL R10, R70.reuse, R10 ;  /* 0x0000000a460a7220 */ /* 0x040fe20000400000 */
[----:B------:R-:W-:Y:S01]  /*a8a0*/  F2FP.SATFINITE.E5M2.F32.PACK_AB_MERGE_C R76, R7, R6, RZ ;  /* 0x00000006074c723e */ /* 0x000fe200048060ff */
[C---:B------:R-:W-:Y:S01]  /*a8b0*/  FMUL R7, R70.reuse, R24 ;  /* 0x0000001846077220 */ /* 0x040fe20000400000 */
[----:B------:R-:W-:Y:S02]  /*a8c0*/  HADD2.F32 R127, -RZ, R127.H1_H1 ;  /* 0x3000007fff7f7230 */ /* 0x000fe40000004100 */
[C---:B------:R-:W-:Y:S01]  /*a8d0*/  FFMA R10, R73.reuse, R75, R10 ;  /* 0x0000004b490a7223 */ /* 0x040fe2000000000a */
[----:B------:R-:W-:Y:S02]  /*a8e0*/  HADD2.F32 R72, -RZ, R130.H0_H0 ;  /* 0x20000082ff487230 */ /* 0x000fe40000004100 */
[C---:B------:R-:W-:Y:S01]  /*a8f0*/  FMUL R11, R70.reuse, R11 ;  /* 0x0000000b460b7220 */ /* 0x040fe20000400000 */
[--C-:B------:R-:W-:Y:S02]  /*a900*/  HADD2.F32 R79, -RZ, R142.reuse.H0_H0 ;  /* 0x2000008eff4f7230 */ /* 0x100fe40000004100 */
[C---:B------:R-:W-:Y:S01]  /*a910*/  FMUL R14, R70.reuse, R14 ;  /* 0x0000000e460e7220 */ /* 0x040fe20000400000 */
[----:B------:R-:W-:Y:S02]  /*a920*/  HADD2.F32 R82, -RZ, R142.H1_H1 ;  /* 0x3000008eff527230 */ /* 0x000fe40000004100 */
[C---:B------:R-:W-:Y:S01]  /*a930*/  FFMA R11, R73.reuse, R78, R11 ;  /* 0x0000004e490b7223 */ /* 0x040fe2000000000b */
[C---:B------:R-:W-:Y:S01]  /*a940*/  FFMA R12, R73.reuse, R77, R12 ;  /* 0x0000004d490c7223 */ /* 0x040fe2000000000c */
[C---:B------:R-:W-:Y:S01]  /*a950*/  FFMA R13, R73.reuse, R80, R13 ;  /* 0x00000050490d7223 */ /* 0x040fe2000000000d */
[----:B------:R-:W-:Y:S01]  /*a960*/  FFMA R14, R73, R79, R14 ;  /* 0x0000004f490e7223 */ /* 0x000fe2000000000e */
[----:B------:R-:W-:Y:S01]  /*a970*/  HADD2.F32 R75, -RZ, R130.H1_H1 ;  /* 0x30000082ff4b7230 */ /* 0x000fe20000004100 */
[----:B------:R-:W-:Y:S01]  /*a980*/  F2FP.SATFINITE.E5M2.F32.PACK_AB_MERGE_C R78, R11, R10, RZ ;  /* 0x0000000a0b4e723e */ /* 0x000fe200048060ff */
[C---:B------:R-:W-:Y:S01]  /*a990*/  FMUL R10, R70.reuse, R25 ;  /* 0x00000019460a7220 */ /* 0x040fe20000400000 */
[C---:B------:R-:W-:Y:S01]  /*a9a0*/  FMUL R25, R70.reuse, R32 ;  /* 0x0000002046197220 */ /* 0x040fe20000400000 */
        /* <DEDUP_REMOVED lines=8> */
[C---:B------:R-:W-:Y:S01]  /*aa30*/  FMUL R19, R70.reuse, R19 ;  /* 0x0000001346137220 */ /* 0x040fe20000400000 */
[--C-:B------:R-:W-:Y:S01]  /*aa40*/  HADD2.F32 R88, -RZ, R144.reuse.H0_H0 ;  /* 0x20000090ff587230 */ /* 0x100fe20000004100 */
[----:B------:R-:W-:Y:S01]  /*aa50*/  F2FP.SATFINITE.E5M2.F32.PACK_AB_MERGE_C R14, R15, R14, RZ ;  /* 0x0000000e0f0e723e */ /* 0x000fe200048060ff */
[----:B------:R-:W-:Y:S02]  /*aa60*/  HADD2.F32 R89, -RZ, R144.H1_H1 ;  /* 0x30000090ff597230 */ /* 0x000fe40000004100 */
[C---:B------:R-:W-:Y:S01]  /*aa70*/  FFMA R19, R73.reuse, R86, R19 ;  /* 0x0000005649137223 */ /* 0x040fe20000000013 */
[C---:B------:R-:W-:Y:S01]  /*aa80*/  FFMA R0, R73.reuse, R85, R0 ;  /* 0x0000005549007223 */ /* 0x040fe20000000000 */
[----:B------:R-:W-:Y:S01]  /*aa90*/  FFMA R2, R73, R87, R2 ;  /* 0x0000005749027223 */ /* 0x000fe20000000002 */
[C---:B------:R-:W-:Y:S01]  /*aaa0*/  FMUL R3, R70.reuse, R22 ;  /* 0x0000001646037220 */ /* 0x040fe20000400000 */
[C---:B------:R-:W-:Y:S01]  /*aab0*/  FMUL R22, R70.reuse, R29 ;  /* 0x0000001d46167220 */ /* 0x040fe20000400000 */
[----:B------:R-:W-:Y:S01]  /*aac0*/  F2FP.SATFINITE.E5M2.F32.PACK_AB_MERGE_C R18, R19, R18, RZ ;  /* 0x000000121312723e */ /* 0x000fe200048060ff */
[C---:B------:R-:W-:Y:S01]  /*aad0*/  FMUL R29, R70.reuse, R36 ;  /* 0x00000024461d7220 */ /* 0x040fe20000400000 */
[C---:B------:R-:W-:Y:S01]  /*aae0*/  FFMA R3, R73.reuse, R88, R3 ;  /* 0x0000005849037223 */ /* 0x040fe20000000003 */
[C---:B------:R-:W-:Y:S01]  /*aaf0*/  FMUL R6, R70.reuse, R23 ;  /* 0x0000001746067220 */ /* 0x040fe20000400000 */
[--C-:B------:R-:W-:Y:S02]  /*ab00*/  HADD2.F32 R92, -RZ, R145.reuse.H0_H0 ;  /* 0x20000091ff5c7230 */ /* 0x100fe40000004100 */
[C---:B------:R-:W-:Y:S01]  /*ab10*/  FMUL R11, R70.reuse, R26 ;  /* 0x0000001a460b7220 */ /* 0x040fe20000400000 */
[----:B------:R-:W-:Y:S02]  /*ab20*/  HADD2.F32 R93, -RZ, R145.H1_H1 ;  /* 0x30000091ff5d7230 */ /* 0x000fe40000004100 */
[C---:B------:R-:W-:Y:S01]  /*ab30*/  FFMA R6, R73.reuse, R89, R6 ;  /* 0x0000005949067223 */ /* 0x040fe20000000006 */
[C---:B------:R-:W-:Y:S01]  /*ab40*/  FFMA R7, R73.reuse, R90, R7 ;  /* 0x0000005a49077223 */ /* 0x040fe20000000007 */
[C---:B------:R-:W-:Y:S01]  /*ab50*/  FFMA R10, R73.reuse, R91, R10 ;  /* 0x0000005b490a7223 */ /* 0x040fe2000000000a */
[C---:B------:R-:W-:Y:S01]  /*ab60*/  FFMA R11, R73.reuse, R92, R11 ;  /* 0x0000005c490b7223 */ /* 0x040fe2000000000b */
[----:B------:R-:W-:Y:S01]  /*ab70*/  FMUL R26, R70, R33 ;  /* 0x00000021461a7220 */ /* 0x000fe20000400000 */
[----:B------:R-:W-:Y:S01]  /*ab80*/  F2FP.SATFINITE.E5M2.F32.PACK_AB_MERGE_C R3, R6, R3, RZ ;  /* 0x000000030603723e */ /* 0x000fe200048060ff */
        /* <DEDUP_REMOVED lines=9> */
[C---:B------:R-:W-:Y:S01]  /*ac20*/  FMUL R30, R70.reuse, R37 ;  /* 0x00000025461e7220 */ /* 0x040fe20000400000 */
[C---:B------:R-:W-:Y:S01]  /*ac30*/  FMUL R37, R70.reuse, R44 ;  /* 0x0000002c46257220 */ /* 0x040fe20000400000 */
[C---:B------:R-:W-:Y:S01]  /*ac40*/  FMUL R24, R70.reuse, R31 ;  /* 0x0000001f46187220 */ /* 0x040fe20000400000 */
[--C-:B------:R-:W-:Y:S02]  /*ac50*/  HADD2.F32 R100, -RZ, R147.reuse.H0_H0 ;  /* 0x20000093ff647230 */ /* 0x100fe40000004100 */
[----:B------:R-:W-:Y:S01]  /*ac60*/  FMUL R27, R70, R34 ;  /* 0x00000022461b7220 */ /* 0x000fe20000400000 */
[----:B------:R-:W-:Y:S02]  /*ac70*/  HADD2.F32 R101, -RZ, R147.H1_H1 ;  /* 0x30000093ff657230 */ /* 0x000fe40000004100 */
[C---:B------:R-:W-:Y:S01]  /*ac80*/  FFMA R24, R73.reuse, R97, R24 ;  /* 0x0000006149187223 */ /* 0x040fe20000000018 */
[C---:B------:R-:W-:Y:S01]  /*ac90*/  FFMA R25, R73.reuse, R98, R25 ;  /* 0x0000006249197223 */ /* 0x040fe20000000019 */
[C---:B------:R-:W-:Y:S01]  /*aca0*/  FFMA R26, R73.reuse, R99, R26 ;  /* 0x00000063491a7223 */ /* 0x040fe2000000001a */
[----:B------:R-:W-:Y:S01]  /*acb0*/  F2FP.F16.E5M2.UNPACK_B R152, R152.H1 ;  /* 0x00000098ff98723e */ /* 0x000fe200030004ff */
[C---:B------:R-:W-:Y:S01]  /*acc0*/  FFMA R27, R73.reuse, R100, R27 ;  /* 0x00000064491b7223 */ /* 0x040fe2000000001b */
[----:B------:R-:W-:Y:S01]  /*acd0*/  F2FP.SATFINITE.E5M2.F32.PACK_AB_MERGE_C R6, R24, R23, RZ ;  /* 0x000000171806723e */ /* 0x000fe200048060ff */
[C---:B------:R-:W-:Y:S01]  /*ace0*/  FMUL R34, R70.reuse, R41 ;  /* 0x0000002946227220 */ /* 0x040fe20000400000 */
[C---:B------:R-:W-:Y:S01]  /*acf0*/  FMUL R41, R70.reuse, R48 ;  /* 0x0000003046297220 */ /* 0x040fe20000400000 */
[----:B------:R-:W-:Y:S01]  /*ad00*/  FMUL R28, R70, R35 ;  /* 0x00000023461c7220 */ /* 0x000fe20000400000 */
[----:B------:R-:W-:Y:S01]  /*ad10*/  F2FP.F16.E5M2.UNPACK_B R153, R153.H1 ;  /* 0x00000099ff99723e */ /* 0x000fe200030004ff */
[--C-:B------:R-:W-:Y:S01]  /*ad20*/  HADD2.F32 R104, -RZ, R148.reuse.H0_H0 ;  /* 0x20000094ff687230 */ /* 0x100fe20000004100 */
[----:B------:R-:W-:Y:S01]  /*ad30*/  F2FP.SATFINITE.E5M2.F32.PACK_AB_MERGE_C R6, R22, R21, R6 ;  /* 0x000000151606723e */ /* 0x000fe20004806006 */
[C---:B------:R-:W-:Y:S01]  /*ad40*/  FFMA R28, R73.reuse, R101, R28 ;  /* 0x00000065491c7223 */ /* 0x040fe2000000001c */
[C---:B------:R-:W-:Y:S01]  /*ad50*/  FFMA R29, R73.reuse, R102, R29 ;  /* 0x00000066491d7223 */ /* 0x040fe2000000001d */
[C---:B------:R-:W-:Y:S01]  /*ad60*/  FFMA R30, R73.reuse, R103, R30 ;  /* 0x00000067491e7223 */ /* 0x040fe2000000001e */
[----:B------:R-:W-:Y:S02]  /*ad70*/  HADD2.F32 R105, -RZ, R148.H1_H1 ;  /* 0x30000094ff697230 */ /* 0x000fe40000004100 */
[C---:B------:R-:W-:Y:S01]  /*ad80*/  FMUL R31, R70.reuse, R38 ;  /* 0x00000026461f7220 */ /* 0x040fe20000400000 */
[----:B------:R-:W-:Y:S01]  /*ad90*/  F2FP.F16.E5M2.UNPACK_B R154, R154.H1 ;  /* 0x0000009aff9a723e */ /* 0x000fe200030004ff */
[C---:B------:R-:W-:Y:S01]  /*ada0*/  FMUL R38, R70.reuse, R45 ;  /* 0x0000002d46267220 */ /* 0x040fe20000400000 */
[C---:B------:R-:W-:Y:S01]  /*adb0*/  FMUL R45, R70.reuse, R52 ;  /* 0x00000034462d7220 */ /* 0x040fe20000400000 */
[----:B------:R-:W-:Y:S01]  /*adc0*/  F2FP.F16.E5M2.UNPACK_B R155, R155.H1 ;  /* 0x0000009bff9b723e */ /* 0x000fe200030004ff */
[----:B------:R-:W-:Y:S01]  /*add0*/  FFMA R31, R73, R104, R31 ;  /* 0x00000068491f7223 */ /* 0x000fe2000000001f */
[----:B------:R-:W-:Y:S01]  /*ade0*/  FMUL R52, R70, R59 ;  /* 0x0000003b46347220 */ /* 0x000fe20000400000 */
[----:B------:R-:W-:Y:S01]  /*adf0*/  IADD3 R68, PT, PT, R68, 0x1, RZ ;  /* 0x0000000144447810 */ /* 0x000fe20007ffe0ff */
[C---:B------:R-:W-:Y:S01]  /*ae00*/  FMUL R59, R70.reuse, R66 ;  /* 0x00000042463b7220 */ /* 0x040fe20000400000 */
[----:B------:R-:W-:Y:S01]  /*ae10*/  F2FP.SATFINITE.E5M2.F32.PACK_AB_MERGE_C R66, R13, R12, R14 ;  /* 0x0000000c0d42723e */ /* 0x000fe2000480600e */
[C---:B------:R-:W-:Y:S01]  /*ae20*/  FMUL R32, R70.reuse, R39 ;  /* 0x0000002746207220 */ /* 0x040fe20000400000 */
[--C-:B------:R-:W-:Y:S02]  /*ae30*/  HADD2.F32 R108, -RZ, R149.reuse.H0_H0 ;  /* 0x20000095ff6c7230 */ /* 0x100fe40000004100 */
[C---:B------:R-:W-:Y:S01]  /*ae40*/  FMUL R35, R70.reuse, R42 ;  /* 0x0000002a46237220 */ /* 0x040fe20000400000 */
[----:B------:R-:W-:Y:S02]  /*ae50*/  HADD2.F32 R109, -RZ, R149.H1_H1 ;  /* 0x30000095ff6d7230 */ /* 0x000fe40000004100 */
[C---:B------:R-:W-:Y:S01]  /*ae60*/  FFMA R32, R73.reuse, R105, R32 ;  /* 0x0000006949207223 */ /* 0x040fe20000000020 */
[----:B------:R-:W-:Y:S01]  /*ae70*/  FMUL R36, R70, R43 ;  /* 0x0000002b46247220 */ /* 0x000fe20000400000 */
[C---:B------:R-:W-:Y:S01]  /*ae80*/  FFMA R33, R73.reuse, R106, R33 ;  /* 0x0000006a49217223 */ /* 0x040fe20000000021 */
[C---:B------:R-:W-:Y:S01]  /*ae90*/  FFMA R34, R73.reuse, R107, R34 ;  /* 0x0000006b49227223 */ /* 0x040fe20000000022 */
[--C-:B------:R-:W-:Y:S01]  /*aea0*/  HADD2.F32 R112, -RZ, R150.reuse.H0_H0 ;  /* 0x20000096ff707230 */ /* 0x100fe20000004100 */
[----:B------:R-:W-:Y:S01]  /*aeb0*/  F2FP.SATFINITE.E5M2.F32.PACK_AB_MERGE_C R32, R32, R31, RZ ;  /* 0x0000001f2020723e */ /* 0x000fe200048060ff */
[C---:B------:R-:W-:Y:S01]  /*aec0*/  FFMA R35, R73.reuse, R108, R35 ;  /* 0x0000006c49237223 */ /* 0x040fe20000000023 */
[----:B------:R-:W-:Y:S02]  /*aed0*/  HADD2.F32 R113, -RZ, R150.H1_H1 ;  /* 0x30000096ff717230 */ /* 0x000fe40000004100 */
[----:B------:R-:W-:Y:S01]  /*aee0*/  FMUL R39, R70, R46 ;  /* 0x0000002e46277220 */ /* 0x000fe20000400000 */
[----:B------:R-:W-:Y:S01]  /*aef0*/  F2FP.SATFINITE.E5M2.F32.PACK_AB_MERGE_C R32, R30, R29, R32 ;  /* 0x0000001d1e20723e */ /* 0x000fe20004806020 */
[C---:B------:R-:W-:Y:S01]  /*af00*/  FFMA R36, R73.reuse, R109, R36 ;  /* 0x0000006d49247223 */ /* 0x040fe20000000024 */
[C---:B------:R-:W-:Y:S01]  /*af10*/  FMUL R40, R70.reuse, R47 ;  /* 0x0000002f46287220 */ /* 0x040fe20000400000 */
[C---:B------:R-:W-:Y:S01]  /*af20*/  FFMA R37, R73.reuse, R110, R37 ;  /* 0x0000006e49257223 */ /* 0x040fe20000000025 */
[C---:B------:R-:W-:Y:S01]  /*af30*/  FFMA R38, R73.reuse, R111, R38 ;  /* 0x0000006f49267223 */ /* 0x040fe20000000026 */
[C---:B------:R-:W-:Y:S01]  /*af40*/  FMUL R42, R70.reuse, R49 ;  /* 0x00000031462a7220 */ /* 0x040fe20000400000 */
        /* <DEDUP_REMOVED lines=8> */
[C---:B------:R-:W-:Y:S01]  /*afd0*/  FMUL R57, R70.reuse, R64 ;  /* 0x0000004046397220 */ /* 0x040fe20000400000 */
[----:B------:R-:W-:Y:S01]  /*afe0*/  FFMA R42, R73, R115, R42 ;  /* 0x00000073492a7223 */ /* 0x000fe2000000002a */
[C---:B------:R-:W-:Y:S01]  /*aff0*/  FMUL R46, R70.reuse, R53 ;  /* 0x00000035462e7220 */ /* 0x040fe20000400000 */
[--C-:B------:R-:W-:Y:S01]  /*b000*/  HADD2.F32 R120, -RZ, R152.reuse.H0_H0 ;  /* 0x20000098ff787230 */ /* 0x100fe20000004100 */
[----:B------:R-:W-:Y:S01]  /*b010*/  F2FP.SATFINITE.E5M2.F32.PACK_AB_MERGE_C R64, R5, R4, R76 ;  /* 0x000000040540723e */ /* 0x000fe2000480604c */
[C---:B------:R-:W-:Y:S01]  /*b020*/  FMUL R51, R70.reuse, R58 ;  /* 0x0000003a46337220 */ /* 0x040fe20000400000 */
[C---:B------:R-:W-:Y:S01]  /*b030*/  FMUL R53, R70.reuse, R60 ;  /* 0x0000003c46357220 */ /* 0x040fe20000400000 */
[C---:B------:R-:W-:Y:S01]  /*b040*/  FFMA R43, R73.reuse, R116, R43 ;  /* 0x00000074492b7223 */ /* 0x040fe2000000002b */
[----:B------:R-:W-:Y:S02]  /*b050*/  HADD2.F32 R121, -RZ, R152.H1_H1 ;  /* 0x30000098ff797230 */ /* 0x000fe40000004100 */
[C---:B------:R-:W-:Y:S01]  /*b060*/  FMUL R47, R70.reuse, R54 ;  /* 0x00000036462f7220 */ /* 0x040fe20000400000 */
[C---:B------:R-:W-:Y:S01]  /*b070*/  FMUL R58, R70.reuse, R65 ;  /* 0x00000041463a7220 */ /* 0x040fe20000400000 */
[----:B------:R-:W-:Y:S01]  /*b080*/  FMUL R60, R70, R67 ;  /* 0x00000043463c7220 */ /* 0x000fe20000400000 */
[----:B------:R-:W-:Y:S01]  /*b090*/  F2FP.SATFINITE.E5M2.F32.PACK_AB_MERGE_C R5, R20, R11, RZ ;  /* 0x0000000b1405723e */ /* 0x000fe200048060ff */
[----:B------:R-:W-:Y:S01]  /*b0a0*/  FFMA R44, R73, R117, R44 ;  /* 0x00000075492c7223 */ /* 0x000fe2000000002c */
[C---:B------:R-:W-:Y:S01]  /*b0b0*/  FMUL R48, R70.reuse, R55 ;  /* 0x0000003746307220 */ /* 0x040fe20000400000 */
[----:B------:R-:W-:Y:S01]  /*b0c0*/  F2FP.SATFINITE.E5M2.F32.PACK_AB_MERGE_C R65, R9, R8, R78 ;  /* 0x000000080941723e */ /* 0x000fe2000480604e */
[----:B------:R-:W-:Y:S01]  /*b0d0*/  FFMA R45, R73, R118, R45 ;  /* 0x00000076492d7223 */ /* 0x000fe2000000002d */
[----:B------:R-:W-:Y:S01]  /*b0e0*/  F2FP.SATFINITE.E5M2.F32.PACK_AB_MERGE_C R67, R17, R16, R18 ;  /* 0x000000101143723e */ /* 0x000fe20004806012 */
[----:B------:R-:W-:Y:S01]  /*b0f0*/  FMUL R49, R70, R56 ;  /* 0x0000003846317220 */ /* 0x000fe20000400000 */
[C---:B------:R-:W-:Y:S01]  /*b100*/  FFMA R46, R73.reuse, R119, R46 ;  /* 0x00000077492e7223 */ /* 0x040fe2000000002e */
[--C-:B------:R-:W-:Y:S02]  /*b110*/  HADD2.F32 R124, -RZ, R153.reuse.H0_H0 ;  /* 0x20000099ff7c7230 */ /* 0x100fe40000004100 */
[C---:B------:R-:W-:Y:S01]  /*b120*/  FFMA R47, R73.reuse, R120, R47 ;  /* 0x00000078492f7223 */ /* 0x040fe2000000002f */
[----:B------:R1:W-:Y:S01]  /*b130*/  STS.128 [R137+UR44+0xa200], R64 ;  /* 0x00a2004089007988 */ /* 0x0003e20008000c2c */
[----:B------:R-:W-:Y:S01]  /*b140*/  HADD2.F32 R125, -RZ, R153.H1_H1 ;  /* 0x30000099ff7d7230 */ /* 0x000fe20000004100 */
[----:B------:R-:W-:Y:S01]  /*b150*/  F2FP.SATFINITE.E5M2.F32.PACK_AB_MERGE_C R5, R10, R7, R5 ;  /* 0x000000070a05723e */ /* 0x000fe20004806005 */
[C---:B------:R-:W-:Y:S01]  /*b160*/  FFMA R48, R73.reuse, R121, R48 ;  /* 0x0000007949307223 */ /* 0x040fe20000000030 */
[----:B------:R-:W-:Y:S01]  /*b170*/  F2FP.SATFINITE.E5M2.F32.PACK_AB_MERGE_C R7, R28, R27, RZ ;  /* 0x0000001b1c07723e */ /* 0x000fe200048060ff */
        /* <DEDUP_REMOVED lines=8> */
[----:B------:R-:W-:Y:S01]  /*b200*/  FMUL R56, R70, R63 ;  /* 0x0000003f46387220 */ /* 0x000fe20000400000 */
[----:B------:R-:W-:Y:S01]  /*b210*/  F2FP.SATFINITE.E5M2.F32.PACK_AB_MERGE_C R4, R2, R0, R3 ;  /* 0x000000000204723e */ /* 0x000fe20004806003 */
[C---:B------:R-:W-:Y:S01]  /*b220*/  FFMA R53, R73.reuse, R126, R53 ;  /* 0x0000007e49357223 */ /* 0x040fe20000000035 */
[----:B------:R-:W-:Y:S01]  /*b230*/  F2FP.SATFINITE.E5M2.F32.PACK_AB_MERGE_C R7, R26, R25, R7 ;  /* 0x000000191a07723e */ /* 0x000fe20004806007 */
[C---:B------:R-:W-:Y:S01]  /*b240*/  FFMA R54, R73.reuse, R127, R54 ;  /* 0x0000007f49367223 */ /* 0x040fe20000000036 */
[--C-:B------:R-:W-:Y:S02]  /*b250*/  HADD2.F32 R74, -RZ, R155.reuse.H0_H0 ;  /* 0x2000009bff4a7230 */ /* 0x100fe40000004100 */
[C---:B------:R-:W-:Y:S01]  /*b260*/  FFMA R55, R73.reuse, R128, R55 ;  /* 0x0000008049377223 */ /* 0x040fe20000000037 */
[----:B------:R-:W-:Y:S01]  /*b270*/  HADD2.F32 R131, -RZ, R155.H1_H1 ;  /* 0x3000009bff837230 */ /* 0x000fe20000004100 */
[----:B------:R1:W-:Y:S01]  /*b280*/  STS.128 [R176+0xa010], R4 ;  /* 0x00a01004b0007388 */ /* 0x0003e20000000c00 */
[----:B------:R-:W-:Y:S01]  /*b290*/  F2FP.SATFINITE.E5M2.F32.PACK_AB_MERGE_C R35, R36, R35, RZ ;  /* 0x000000232423723e */ /* 0x000fe200048060ff */
[C---:B------:R-:W-:Y:S01]  /*b2a0*/  FFMA R56, R73.reuse, R129, R56 ;  /* 0x0000008149387223 */ /* 0x040fe20000000038 */
[----:B------:R-:W-:Y:S01]  /*b2b0*/  F2FP.SATFINITE.E5M2.F32.PACK_AB_MERGE_C R39, R40, R39, RZ ;  /* 0x000000272827723e */ /* 0x000fe200048060ff */
[C---:B------:R-:W-:Y:S01]  /*b2c0*/  FFMA R57, R73.reuse, R72, R57 ;  /* 0x0000004849397223 */ /* 0x040fe20000000039 */
[----:B------:R-:W-:Y:S01]  /*b2d0*/  F2FP.SATFINITE.E5M2.F32.PACK_AB_MERGE_C R43, R44, R43, RZ ;  /* 0x0000002b2c2b723e */ /* 0x000fe200048060ff */
[C---:B------:R-:W-:Y:S01]  /*b2e0*/  FFMA R58, R73.reuse, R75, R58 ;  /* 0x0000004b493a7223 */ /* 0x040fe2000000003a */
[C---:B------:R-:W-:Y:S01]  /*b2f0*/  FFMA R59, R73.reuse, R74, R59 ;  /* 0x0000004a493b7223 */ /* 0x040fe2000000003b */
[----:B------:R-:W-:Y:S01]  /*b300*/  F2FP.SATFINITE.E5M2.F32.PACK_AB_MERGE_C R33, R34, R33, R35 ;  /* 0x000000212221723e */ /* 0x000fe20004806023 */
        /* <DEDUP_REMOVED lines=11> */
[----:B------:R-:W-:Y:S05]  /*b3c0*/  F2FP.SATFINITE.E5M2.F32.PACK_AB_MERGE_C R51, R58, R57, R59 ;  /* 0x000000393a33723e */ /* 0x000fea000480603b */
        /* <DEDUP_REMOVED lines=18> */
.L_x_131:
[----:B------:R-:W-:Y:S05]  /*b4f0*/  BSYNC.RECONVERGENT B0 ;  /* 0x0000000000007941 */ /* 0x000fea0003800200 */
.L_x_130:
[----:B------:R-:W-:Y:S01]  /*b500*/  R2UR UR4, R160 ;  /* 0x00000000a00472ca */ /* 0x000fe200000e0000 */
[----:B------:R-:W-:Y:S01]  /*b510*/  BAR.SYNC.DEFER_BLOCKING 0x1, 0x80 ;  /* 0x0042000000007b1d */ /* 0x000fe20000010000 */
[----:B------:R-:W-:Y:S01]  /*b520*/  ISETP.NE.AND P0, PT, R162, 0x2, PT ;  /* 0x00000002a200780c */ /* 0x000fe20003f05270 */
[----:B------:R-:W-:Y:S01]  /*b530*/  UISETP.NE.AND UP0, UPT, UR45, URZ, UPT ;  /* 0x000000ff2d00728c */ /* 0x000fe2000bf05270 */
[----:B------:R-:W-:Y:S01]  /*b540*/  ISETP.NE.AND P1, PT, R68, 0x2, PT ;  /* 0x000000024400780c */ /* 0x000fe20003f25270 */
[----:B------:R-:W-:Y:S01]  /*b550*/  UIADD3 UR20, UPT, UPT, UR37, UR59, URZ ;  /* 0x0000003b25147290 */ /* 0x000fe2000fffe0ff */
[----:B------:R-:W-:Y:S02]  /*b560*/  SEL R0, RZ, 0x1, P0 ;  /* 0x00000001ff007807 */ /* 0x000fe40000000000 */
[----:B------:R-:W-:Y:S02]  /*b570*/  SEL R3, RZ, 0x1, P1 ;  /* 0x00000001ff037807 */ /* 0x000fe40000800000 */
[----:B------:R-:W-:Y:S02]  /*b580*/  LOP3.LUT R167, R167, R0, RZ, 0x3c, !PT ;  /* 0x00000000a7a77212 */ /* 0x000fe400078e3cff */
[----:B------:R-:W-:Y:S01]  /*b590*/  LOP3.LUT R168, R168, R3, RZ, 0x3c, !PT ;  /* 0x00000003a8a87212 */ /* 0x000fe200078e3cff */
[----:B------:R-:W-:Y:S01]  /*b5a0*/  UIADD3 UR16, UPT, UPT, UR38, UR4, URZ ;  /* 0x0000000426107290 */ /* 0x000fe2000fffe0ff */
[----:B------:R-:W-:Y:S02]  /*b5b0*/  SEL R162, R162, RZ, P0 ;  /* 0x000000ffa2a27207 */ /* 0x000fe40000000000 */
[----:B------:R-:W-:Y:S01]  /*b5c0*/  SEL R68, R68, RZ, P1 ;  /* 0x000000ff44447207 */ /* 0x000fe20000800000 */
[----:B------:R-:W-:Y:S01]  /*b5d0*/  UMOV UR36, UR58 ;  /* 0x0000003a00247c82 */ /* 0x000fe20008000000 */
[----:B------:R-:W-:Y:S07]  /*b5e0*/  BRA.U UP0, `(.L_x_132) ;  /* 0xffffff9900747547 */ /* 0x000fee000b83ffff */
[----:B------:R-:W-:Y:S05]  /*b5f0*/  EXIT ;  /* 0x000000000000794d */ /* 0x000fea0003800000 */
.L_x_24:
[----:B--2---:R2:W3:Y:S02]  /*b600*/  SYNCS.PHASECHK.TRANS64.TRYWAIT P0, [R0+URZ+0xe0], R3 ;  /* 0x0000e003000075a7 */ /* 0x0044e400080011ff */
[----:B---3--:R-:W-:Y:S05]  /*b610*/  @!P0 NANOSLEEP.SYNCS 0x989680 ;  /* 0x009896800000895d */ /* 0x008fea0003900000 */
[----:B------:R-:W3:Y:S02]  /*b620*/  @!P0 SYNCS.PHASECHK.TRANS64 P0, [R0+URZ+0xe0], R3 ;  /* 0x0000e003000085a7 */ /* 0x000ee400080010ff */
[----:B---3--:R-:W-:Y:S05]  /*b630*/  @!P0 BRA `(.L_x_24) ;  /* 0xfffffffc00f08947 */ /* 0x008fea000383ffff */
[----:B------:R-:W-:Y:S05]  /*b640*/  BRA `(.L_x_133) ;  /* 0xffffff6000907947 */ /* 0x000fea000383ffff */
.L_x_27:
[----:B--2---:R-:W-:-:S07]  /*b650*/  MOV R0, UR33 ;  /* 0x0000002100007c02 */ /* 0x004fce0008000f00 */
.L_x_134:
[----:B--2---:R2:W3:Y:S02]  /*b660*/  SYNCS.PHASECHK.TRANS64.TRYWAIT P0, [R0+URZ+0x20], R3 ;  /* 0x00002003000075a7 */ /* 0x0044e400080011ff */
[----:B---3--:R-:W-:Y:S05]  /*b670*/  @!P0 NANOSLEEP.SYNCS 0x989680 ;  /* 0x009896800000895d */ /* 0x008fea0003900000 */
[----:B------:R-:W3:Y:S02]  /*b680*/  @!P0 SYNCS.PHASECHK.TRANS64 P0, [R0+URZ+0x20], R3 ;  /* 0x00002003000085a7 */ /* 0x000ee400080010ff */
[----:B---3--:R-:W-:Y:S05]  /*b690*/  @!P0 BRA `(.L_x_134) ;  /* 0xfffffffc00f08947 */ /* 0x008fea000383ffff */
[----:B------:R-:W-:Y:S05]  /*b6a0*/  BRA `(.L_x_26) ;  /* 0xffffff6000d07947 */ /* 0x000fea000383ffff */
.L_x_34:
[----:B-1----:R-:W-:-:S07]  /*b6b0*/  MOV R0, UR17 ;  /* 0x0000001100007c02 */ /* 0x002fce0008000f00 */
.L_x_135:
[----:B-1----:R1:W2:Y:S02]  /*b6c0*/  SYNCS.PHASECHK.TRANS64.TRYWAIT P0, [R0+URZ+0x20], R3 ;  /* 0x00002003000075a7 */ /* 0x0022a400080011ff */
[----:B--2---:R-:W-:Y:S05]  /*b6d0*/  @!P0 NANOSLEEP.SYNCS 0x989680 ;  /* 0x009896800000895d */ /* 0x004fea0003900000 */
[----:B------:R-:W2:Y:S02]  /*b6e0*/  @!P0 SYNCS.PHASECHK.TRANS64 P0, [R0+URZ+0x20], R3 ;  /* 0x00002003000085a7 */ /* 0x000ea400080010ff */
[----:B--2---:R-:W-:Y:S05]  /*b6f0*/  @!P0 BRA `(.L_x_135) ;  /* 0xfffffffc00f08947 */ /* 0x004fea000383ffff */
[----:B------:R-:W-:Y:S05]  /*b700*/  BRA `(.L_x_33) ;  /* 0xffffff64008c7947 */ /* 0x000fea000383ffff */
.L_x_39:
[----:B-1----:R1:W2:Y:S02]  /*b710*/  SYNCS.PHASECHK.TRANS64.TRYWAIT P0, [R3+URZ+0x90], R0 ;  /* 0x00009000030075a7 */ /* 0x0022a400080011ff */
[----:B--2---:R-:W-:Y:S05]  /*b720*/  @!P0 NANOSLEEP.SYNCS 0x989680 ;  /* 0x009896800000895d */ /* 0x004fea0003900000 */
[----:B------:R-:W2:Y:S02]  /*b730*/  @!P0 SYNCS.PHASECHK.TRANS64 P0, [R3+URZ+0x90], R0 ;  /* 0x00009000030085a7 */ /* 0x000ea400080010ff */
[----:B--2---:R-:W-:Y:S05]  /*b740*/  @!P0 BRA `(.L_x_39) ;  /* 0xfffffffc00f08947 */ /* 0x004fea000383ffff */
[----:B------:R-:W-:Y:S05]  /*b750*/  BRA `(.L_x_136) ;  /* 0xffffff68002c7947 */ /* 0x000fea000383ffff */
.L_x_43:
[----:B-1----:R-:W-:-:S07]  /*b760*/  MOV R0, UR4 ;  /* 0x0000000400007c02 */ /* 0x002fce0008000f00 */
.L_x_137:
[----:B-1----:R1:W2:Y:S02]  /*b770*/  SYNCS.PHASECHK.TRANS64.TRYWAIT P0, [R0+URZ], R3 ;  /* 0x00000003000075a7 */ /* 0x0022a400080011ff */
[----:B--2---:R-:W-:Y:S05]  /*b780*/  @!P0 NANOSLEEP.SYNCS 0x989680 ;  /* 0x009896800000895d */ /* 0x004fea0003900000 */
[----:B------:R-:W2:Y:S02]  /*b790*/  @!P0 SYNCS.PHASECHK.TRANS64 P0, [R0+URZ], R3 ;  /* 0x00000003000085a7 */ /* 0x000ea400080010ff */
[----:B--2---:R-:W-:Y:S05]  /*b7a0*/  @!P0 BRA `(.L_x_137) ;  /* 0xfffffffc00f08947 */ /* 0x004fea000383ffff */
[----:B------:R-:W-:Y:S05]  /*b7b0*/  BRA `(.L_x_138) ;  /* 0xffffff6c00d47947 */ /* 0x000fea000383ffff */
.L_x_44:
[----:B------:R-:W-:-:S07]  /*b7c0*/  MOV R0, UR5 ;  /* 0x0000000500007c02 */ /* 0x000fce0008000f00 */
.L_x_139:
[----:B-1----:R1:W2:Y:S02]  /*b7d0*/  SYNCS.PHASECHK.TRANS64.TRYWAIT P0, [R0+URZ], R3 ;  /* 0x00000003000075a7 */ /* 0x0022a400080011ff */
[----:B--2---:R-:W-:Y:S05]  /*b7e0*/  @!P0 NANOSLEEP.SYNCS 0x989680 ;  /* 0x009896800000895d */ /* 0x004fea0003900000 */
[----:B------:R-:W2:Y:S02]  /*b7f0*/  @!P0 SYNCS.PHASECHK.TRANS64 P0, [R0+URZ], R3 ;  /* 0x00000003000085a7 */ /* 0x000ea400080010ff */
[----:B--2---:R-:W-:Y:S05]  /*b800*/  @!P0 BRA `(.L_x_139) ;  /* 0xfffffffc00f08947 */ /* 0x004fea000383ffff */
[----:B------:R-:W-:Y:S05]  /*b810*/  BRA `(.L_x_140) ;  /* 0xffffff6c00e07947 */ /* 0x000fea000383ffff */
.L_x_45:
[----:B------:R-:W-:-:S07]  /*b820*/  MOV R0, UR5 ;  /* 0x0000000500007c02 */ /* 0x000fce0008000f00 */
.L_x_141:
[----:B-1----:R1:W2:Y:S02]  /*b830*/  SYNCS.PHASECHK.TRANS64.TRYWAIT P0, [R0+URZ], R3 ;  /* 0x00000003000075a7 */ /* 0x0022a400080011ff */
[----:B--2---:R-:W-:Y:S05]  /*b840*/  @!P0 NANOSLEEP.SYNCS 0x989680 ;  /* 0x009896800000895d */ /* 0x004fea0003900000 */
[----:B------:R-:W2:Y:S02]  /*b850*/  @!P0 SYNCS.PHASECHK.TRANS64 P0, [R0+URZ], R3 ;  /* 0x00000003000085a7 */ /* 0x000ea400080010ff */
[----:B--2---:R-:W-:Y:S05]  /*b860*/  @!P0 BRA `(.L_x_141) ;  /* 0xfffffffc00f08947 */ /* 0x004fea000383ffff */
[----:B------:R-:W-:Y:S05]  /*b870*/  BRA `(.L_x_142) ;  /* 0xffffff6c00ec7947 */ /* 0x000fea000383ffff */
.L_x_48:
[----:B-1----:R1:W2:Y:S02]  /*b880*/  SYNCS.PHASECHK.TRANS64.TRYWAIT P0, [R2+URZ+0xd0], R5 ;  /* 0x0000d005020075a7 */ /* 0x0022a400080011ff */
[----:B--2---:R-:W-:Y:S05]  /*b890*/  @!P0 NANOSLEEP.SYNCS 0x989680 ;  /* 0x009896800000895d */ /* 0x004fea0003900000 */
[----:B------:R-:W2:Y:S02]  /*b8a0*/  @!P0 SYNCS.PHASECHK.TRANS64 P0, [R2+URZ+0xd0], R5 ;  /* 0x0000d005020085a7 */ /* 0x000ea400080010ff */
[----:B--2---:R-:W-:Y:S05]  /*b8b0*/  @!P0 BRA `(.L_x_48) ;  /* 0xfffffffc00f08947 */ /* 0x004fea000383ffff */
[----:B------:R-:W-:Y:S05]  /*b8c0*/  BRA `(.L_x_143) ;  /* 0xffffff7000507947 */ /* 0x000fea000383ffff */
.L_x_49:
[----:B------:R-:W-:-:S07]  /*b8d0*/  MOV R2, UR4 ;  /* 0x0000000400027c02 */ /* 0x000fce0008000f00 */
.L_x_144:
[----:B-1----:R1:W2:Y:S02]  /*b8e0*/  SYNCS.PHASECHK.TRANS64.TRYWAIT P0, [R2+URZ+0xa0], R5 ;  /* 0x0000a005020075a7 */ /* 0x0022a400080011ff */
[----:B--2---:R-:W-:Y:S05]  /*b8f0*/  @!P0 NANOSLEEP.SYNCS 0x989680 ;  /* 0x009896800000895d */ /* 0x004fea0003900000 */
[----:B------:R-:W2:Y:S02]  /*b900*/  @!P0 SYNCS.PHASECHK.TRANS64 P0, [R2+URZ+0xa0], R5 ;  /* 0x0000a005020085a7 */ /* 0x000ea400080010ff */
[----:B--2---:R-:W-:Y:S05]  /*b910*/  @!P0 BRA `(.L_x_144) ;  /* 0xfffffffc00f08947 */ /* 0x004fea000383ffff */
[----:B------:R-:W-:Y:S05]  /*b920*/  BRA `(.L_x_145) ;  /* 0xffffff7000607947 */ /* 0x000fea000383ffff */
.L_x_50:
[----:B-1----:R1:W2:Y:S02]  /*b930*/  SYNCS.PHASECHK.TRANS64.TRYWAIT P1, [R2+URZ+0x90], R5 ;  /* 0x00009005020075a7 */ /* 0x0022a400080211ff */
[----:B--2---:R-:W-:Y:S05]  /*b940*/  @!P1 NANOSLEEP.SYNCS 0x989680 ;  /* 0x009896800000995d */ /* 0x004fea0003900000 */
[----:B------:R-:W2:Y:S02]  /*b950*/  @!P1 SYNCS.PHASECHK.TRANS64 P1, [R2+URZ+0x90], R5 ;  /* 0x00009005020095a7 */ /* 0x000ea400080210ff */
[----:B--2---:R-:W-:Y:S05]  /*b960*/  @!P1 BRA `(.L_x_50) ;  /* 0xfffffffc00f09947 */ /* 0x004fea000383ffff */
[----:B------:R-:W-:Y:S05]  /*b970*/  BRA `(.L_x_146) ;  /* 0xffffff7000907947 */ /* 0x000fea000383ffff */
.L_x_53:
[----:B------:R-:W-:-:S07]  /*b980*/  MOV R0, UR4 ;  /* 0x0000000400007c02 */ /* 0x000fce0008000f00 */
.L_x_147:
[----:B-1----:R1:W2:Y:S02]  /*b990*/  SYNCS.PHASECHK.TRANS64.TRYWAIT P0, [R0+URZ+0xa0], R3 ;  /* 0x0000a003000075a7 */ /* 0x0022a400080011ff */
[----:B--2---:R-:W-:Y:S05]  /*b9a0*/  @!P0 NANOSLEEP.SYNCS 0x989680 ;  /* 0x009896800000895d */ /* 0x004fea0003900000 */
[----:B------:R-:W2:Y:S02]  /*b9b0*/  @!P0 SYNCS.PHASECHK.TRANS64 P0, [R0+URZ+0xa0], R3 ;  /* 0x0000a003000085a7 */ /* 0x000ea400080010ff */
[----:B--2---:R-:W-:Y:S05]  /*b9c0*/  @!P0 BRA `(.L_x_147) ;  /* 0xfffffffc00f08947 */ /* 0x004fea000383ffff */
[----:B------:R-:W-:Y:S05]  /*b9d0*/  BRA `(.L_x_52) ;  /* 0xffffff7000e47947 */ /* 0x000fea000383ffff */
.L_x_60:
[----:B-1----:R1:W2:Y:S02]  /*b9e0*/  SYNCS.PHASECHK.TRANS64.TRYWAIT P1, [R0+URZ+0x90], R5 ;  /* 0x00009005000075a7 */ /* 0x0022a400080211ff */
[----:B--2---:R-:W-:Y:S05]  /*b9f0*/  @!P1 NANOSLEEP.SYNCS 0x989680 ;  /* 0x009896800000995d */ /* 0x004fea0003900000 */
[----:B------:R-:W2:Y:S02]  /*ba00*/  @!P1 SYNCS.PHASECHK.TRANS64 P1, [R0+URZ+0x90], R5 ;  /* 0x00009005000095a7 */ /* 0x000ea400080210ff */
[----:B--2---:R-:W-:Y:S05]  /*ba10*/  @!P1 BRA `(.L_x_60) ;  /* 0xfffffffc00f09947 */ /* 0x004fea000383ffff */
[----:B------:R-:W-:Y:S05]  /*ba20*/  BRA `(.L_x_148) ;  /* 0xffffff78004c7947 */ /* 0x000fea000383ffff */
.L_x_61:
[----:B------:R-:W-:-:S07]  /*ba30*/  MOV R3, UR22 ;  /* 0x0000001600037c02 */ /* 0x000fce0008000f00 */
.L_x_149:
[----:B-1----:R1:W2:Y:S02]  /*ba40*/  SYNCS.PHASECHK.TRANS64.TRYWAIT P0, [R3+URZ+0xc0], R0 ;  /* 0x0000c000030075a7 */ /* 0x0022a400080011ff */
[----:B--2---:R-:W-:Y:S05]  /*ba50*/  @!P0 NANOSLEEP.SYNCS 0x989680 ;  /* 0x009896800000895d */ /* 0x004fea0003900000 */
[----:B------:R-:W2:Y:S02]  /*ba60*/  @!P0 SYNCS.PHASECHK.TRANS64 P0, [R3+URZ+0xc0], R0 ;  /* 0x0000c000030085a7 */ /* 0x000ea400080010ff */
[----:B--2---:R-:W-:Y:S05]  /*ba70*/  @!P0 BRA `(.L_x_149) ;  /* 0xfffffffc00f08947 */ /* 0x004fea000383ffff */
[----:B------:R-:W-:Y:S05]  /*ba80*/  BRA `(.L_x_150) ;  /* 0xffffff7800847947 */ /* 0x000fea000383ffff */
.L_x_64:
[----:B------:R-:W-:Y:S07]  /*ba90*/  MOV R0, UR5 ;  /* 0x0000000500007c02 */ /* 0x000fee0008000f00 */
.L_x_151:
[----:B-1----:R1:W2:Y:S02]  /*baa0*/  SYNCS.PHASECHK.TRANS64.TRYWAIT P0, [R0+URZ], R3 ;  /* 0x00000003000075a7 */ /* 0x0022a400080011ff */
[----:B--2---:R-:W-:Y:S05]  /*bab0*/  @!P0 NANOSLEEP.SYNCS 0x989680 ;  /* 0x009896800000895d */ /* 0x004fea0003900000 */
[----:B------:R-:W2:Y:S02]  /*bac0*/  @!P0 SYNCS.PHASECHK.TRANS64 P0, [R0+URZ], R3 ;  /* 0x00000003000085a7 */ /* 0x000ea400080010ff */
[----:B--2---:R-:W-:Y:S05]  /*bad0*/  @!P0 BRA `(.L_x_151) ;  /* 0xfffffffc00f08947 */ /* 0x004fea000383ffff */
[----:B------:R-:W-:Y:S05]  /*bae0*/  BRA `(.L_x_63) ;  /* 0xffffff7800a07947 */ /* 0x000fea000383ffff */
.L_x_67:
[----:B------:R-:W-:-:S07]  /*baf0*/  MOV R0, UR4 ;  /* 0x0000000400007c02 */ /* 0x000fce0008000f00 */
.L_x_152:
[----:B--2---:R2:W4:Y:S02]  /*bb00*/  SYNCS.PHASECHK.TRANS64.TRYWAIT P0, [R0+URZ], R3 ;  /* 0x00000003000075a7 */ /* 0x00452400080011ff */
[----:B----4-:R-:W-:Y:S05]  /*bb10*/  @!P0 NANOSLEEP.SYNCS 0x989680 ;  /* 0x009896800000895d */ /* 0x010fea0003900000 */
[----:B------:R-:W4:Y:S02]  /*bb20*/  @!P0 SYNCS.PHASECHK.TRANS64 P0, [R0+URZ], R3 ;  /* 0x00000003000085a7 */ /* 0x000f2400080010ff */
[----:B----4-:R-:W-:Y:S05]  /*bb30*/  @!P0 BRA `(.L_x_152) ;  /* 0xfffffffc00f08947 */ /* 0x010fea000383ffff */
[----:B------:R-:W-:Y:S05]  /*bb40*/  BRA `(.L_x_153) ;  /* 0xffffff7c00547947 */ /* 0x000fea000383ffff */
.L_x_68:
[----:B------:R-:W-:-:S07]  /*bb50*/  MOV R0, UR4 ;  /* 0x0000000400007c02 */ /* 0x000fce0008000f00 */
.L_x_154:
[----:B-1----:R1:W2:Y:S02]  /*bb60*/  SYNCS.PHASECHK.TRANS64.TRYWAIT P0, [R0+URZ], R3 ;  /* 0x00000003000075a7 */ /* 0x0022a400080011ff */
[----:B--2---:R-:W-:Y:S05]  /*bb70*/  @!P0 NANOSLEEP.SYNCS 0x989680 ;  /* 0x009896800000895d */ /* 0x004fea0003900000 */
[----:B------:R-:W2:Y:S02]  /*bb80*/  @!P0 SYNCS.PHASECHK.TRANS64 P0, [R0+URZ], R3 ;  /* 0x00000003000085a7 */ /* 0x000ea400080010ff */
[----:B--2---:R-:W-:Y:S05]  /*bb90*/  @!P0 BRA `(.L_x_154) ;  /* 0xfffffffc00f08947 */ /* 0x004fea000383ffff */
[----:B------:R-:W-:Y:S05]  /*bba0*/  BRA `(.L_x_155) ;  /* 0xffffff7c00607947 */ /* 0x000fea000383ffff */
.L_x_73:
[----:B--2---:R2:W3:Y:S02]  /*bbb0*/  SYNCS.PHASECHK.TRANS64.TRYWAIT P0, [R12+URZ+0x90], R9 ;  /* 0x000090090c0075a7 */ /* 0x0044e400080011ff */
[----:B---3--:R-:W-:Y:S05]  /*bbc0*/  @!P0 NANOSLEEP.SYNCS 0x989680 ;  /* 0x009896800000895d */ /* 0x008fea0003900000 */
[----:B------:R-:W3:Y:S02]  /*bbd0*/  @!P0 SYNCS.PHASECHK.TRANS64 P0, [R12+URZ+0x90], R9 ;  /* 0x000090090c0085a7 */ /* 0x000ee400080010ff */
[----:B---3--:R-:W-:Y:S05]  /*bbe0*/  @!P0 BRA `(.L_x_73) ;  /* 0xfffffffc00f08947 */ /* 0x008fea000383ffff */
[----:B------:R-:W-:Y:S05]  /*bbf0*/  BRA `(.L_x_156) ;  /* 0xffffff8000907947 */ /* 0x000fea000383ffff */
.L_x_76:
[----:B------:R-:W-:Y:S07]  /*bc00*/  MOV R0, UR21 ;  /* 0x0000001500007c02 */ /* 0x000fee0008000f00 */
.L_x_157:
[----:B--2---:R2:W3:Y:S02]  /*bc10*/  SYNCS.PHASECHK.TRANS64.TRYWAIT P2, [R0+URZ+0x88], R11 ;  /* 0x0000880b000075a7 */ /* 0x0044e400080411ff */
[----:B---3--:R-:W-:Y:S05]  /*bc20*/  @!P2 NANOSLEEP.SYNCS 0x989680 ;  /* 0x009896800000a95d */ /* 0x008fea0003900000 */
[----:B------:R-:W3:Y:S02]  /*bc30*/  @!P2 SYNCS.PHASECHK.TRANS64 P2, [R0+URZ+0x88], R11 ;  /* 0x0000880b0000a5a7 */ /* 0x000ee400080410ff */
[----:B---3--:R-:W-:Y:S05]  /*bc40*/  @!P2 BRA `(.L_x_157) ;  /* 0xfffffffc00f0a947 */ /* 0x008fea000383ffff */
[----:B------:R-:W-:Y:S05]  /*bc50*/  BRA `(.L_x_75) ;  /* 0xffffff8400f87947 */ /* 0x000fea000383ffff */
.L_x_79:
[----:B--2---:R-:W-:Y:S07]  /*bc60*/  MOV R0, UR21 ;  /* 0x0000001500007c02 */ /* 0x004fee0008000f00 */
.L_x_158:
[----:B--2---:R2:W3:Y:S02]  /*bc70*/  SYNCS.PHASECHK.TRANS64.TRYWAIT P0, [R0+URZ+0x60], R9 ;  /* 0x00006009000075a7 */ /* 0x0044e400080011ff */
[----:B---3--:R-:W-:Y:S05]  /*bc80*/  @!P0 NANOSLEEP.SYNCS 0x989680 ;  /* 0x009896800000895d */ /* 0x008fea0003900000 */
[----:B------:R-:W3:Y:S02]  /*bc90*/  @!P0 SYNCS.PHASECHK.TRANS64 P0, [R0+URZ+0x60], R9 ;  /* 0x00006009000085a7 */ /* 0x000ee400080010ff */
[----:B---3--:R-:W-:Y:S05]  /*bca0*/  @!P0 BRA `(.L_x_158) ;  /* 0xfffffffc00f08947 */ /* 0x008fea000383ffff */
[----:B------:R-:W-:Y:S05]  /*bcb0*/  BRA `(.L_x_159) ;  /* 0xffffff8800547947 */ /* 0x000fea000383ffff */
.L_x_80:
[----:B------:R-:W-:Y:S07]  /*bcc0*/  MOV R0, UR21 ;  /* 0x0000001500007c02 */ /* 0x000fee0008000f00 */
.L_x_160:
[----:B--2---:R2:W3:Y:S02]  /*bcd0*/  SYNCS.PHASECHK.TRANS64.TRYWAIT P0, [R0+URZ+0x68], R9 ;  /* 0x00006809000075a7 */ /* 0x0044e400080011ff */
[----:B---3--:R-:W-:Y:S05]  /*bce0*/  @!P0 NANOSLEEP.SYNCS 0x989680 ;  /* 0x009896800000895d */ /* 0x008fea0003900000 */
[----:B------:R-:W3:Y:S02]  /*bcf0*/  @!P0 SYNCS.PHASECHK.TRANS64 P0, [R0+URZ+0x68], R9 ;  /* 0x00006809000085a7 */ /* 0x000ee400080010ff */
[----:B---3--:R-:W-:Y:S05]  /*bd00*/  @!P0 BRA `(.L_x_160) ;  /* 0xfffffffc00f08947 */ /* 0x008fea000383ffff */
[----:B------:R-:W-:Y:S05]  /*bd10*/  BRA `(.L_x_161) ;  /* 0xffffff88008c7947 */ /* 0x000fea000383ffff */
.L_x_81:
[----:B------:R-:W-:Y:S07]  /*bd20*/  MOV R0, UR21 ;  /* 0x0000001500007c02 */ /* 0x000fee0008000f00 */
.L_x_162:
[----:B--2---:R2:W3:Y:S02]  /*bd30*/  SYNCS.PHASECHK.TRANS64.TRYWAIT P0, [R0+URZ+0x70], R9 ;  /* 0x00007009000075a7 */ /* 0x0044e400080011ff */
[----:B---3--:R-:W-:Y:S05]  /*bd40*/  @!P0 NANOSLEEP.SYNCS 0x989680 ;  /* 0x009896800000895d */ /* 0x008fea0003900000 */
[----:B------:R-:W3:Y:S02]  /*bd50*/  @!P0 SYNCS.PHASECHK.TRANS64 P0, [R0+URZ+0x70], R9 ;  /* 0x00007009000085a7 */ /* 0x000ee400080010ff */
[----:B---3--:R-:W-:Y:S05]  /*bd60*/  @!P0 BRA `(.L_x_162) ;  /* 0xfffffffc00f08947 */ /* 0x008fea000383ffff */
[----:B------:R-:W-:Y:S05]  /*bd70*/  BRA `(.L_x_163) ;  /* 0xffffff8800d07947 */ /* 0x000fea000383ffff */
.L_x_82:
[----:B------:R-:W-:Y:S07]  /*bd80*/  MOV R0, UR21 ;  /* 0x0000001500007c02 */ /* 0x000fee0008000f00 */
.L_x_164:
[----:B--2---:R2:W3:Y:S02]  /*bd90*/  SYNCS.PHASECHK.TRANS64.TRYWAIT P0, [R0+URZ+0x78], R9 ;  /* 0x00007809000075a7 */ /* 0x0044e400080011ff */
[----:B---3--:R-:W-:Y:S05]  /*bda0*/  @!P0 NANOSLEEP.SYNCS 0x989680 ;  /* 0x009896800000895d */ /* 0x008fea0003900000 */
[----:B------:R-:W3:Y:S02]  /*bdb0*/  @!P0 SYNCS.PHASECHK.TRANS64 P0, [R0+URZ+0x78], R9 ;  /* 0x00007809000085a7 */ /* 0x000ee400080010ff */
[----:B---3--:R-:W-:Y:S05]  /*bdc0*/  @!P0 BRA `(.L_x_164) ;  /* 0xfffffffc00f08947 */ /* 0x008fea000383ffff */
[----:B------:R-:W-:Y:S05]  /*bdd0*/  BRA `(.L_x_165) ;  /* 0xffffff8c00107947 */ /* 0x000fea000383ffff */
.L_x_84:
[----:B------:R-:W-:-:S07]  /*bde0*/  MOV R0, UR21 ;  /* 0x0000001500007c02 */ /* 0x000fce0008000f00 */
.L_x_166:
[----:B---3--:R3:W4:Y:S02]  /*bdf0*/  SYNCS.PHASECHK.TRANS64.TRYWAIT P0, [R0+URZ+0x60], R3 ;  /* 0x00006003000075a7 */ /* 0x00872400080011ff */
[----:B----4-:R-:W-:Y:S05]  /*be00*/  @!P0 NANOSLEEP.SYNCS 0x989680 ;  /* 0x009896800000895d */ /* 0x010fea0003900000 */
[----:B------:R-:W4:Y:S02]  /*be10*/  @!P0 SYNCS.PHASECHK.TRANS64 P0, [R0+URZ+0x60], R3 ;  /* 0x00006003000085a7 */ /* 0x000f2400080010ff */
[----:B----4-:R-:W-:Y:S05]  /*be20*/  @!P0 BRA `(.L_x_166) ;  /* 0xfffffffc00f08947 */ /* 0x010fea000383ffff */
[----:B------:R-:W-:Y:S05]  /*be30*/  BRA `(.L_x_167) ;  /* 0xffffff8c00847947 */ /* 0x000fea000383ffff */
.L_x_85:
[----:B---3--:R-:W-:-:S07]  /*be40*/  MOV R0, UR21 ;  /* 0x0000001500007c02 */ /* 0x008fce0008000f00 */
.L_x_168:
[----:B---3--:R3:W4:Y:S02]  /*be50*/  SYNCS.PHASECHK.TRANS64.TRYWAIT P0, [R0+URZ+0x68], R3 ;  /* 0x00006803000075a7 */ /* 0x00872400080011ff */
[----:B----4-:R-:W-:Y:S05]  /*be60*/  @!P0 NANOSLEEP.SYNCS 0x989680 ;  /* 0x009896800000895d */ /* 0x010fea0003900000 */
[----:B------:R-:W4:Y:S02]  /*be70*/  @!P0 SYNCS.PHASECHK.TRANS64 P0, [R0+URZ+0x68], R3 ;  /* 0x00006803000085a7 */ /* 0x000f2400080010ff */
[----:B----4-:R-:W-:Y:S05]  /*be80*/  @!P0 BRA `(.L_x_168) ;  /* 0xfffffffc00f08947 */ /* 0x010fea000383ffff */
[----:B------:R-:W-:Y:S05]  /*be90*/  BRA `(.L_x_169) ;  /* 0xffffff8c00747947 */ /* 0x000fea000383ffff */
.L_x_86:
[----:B---3--:R-:W-:-:S07]  /*bea0*/  MOV R0, UR21 ;  /* 0x0000001500007c02 */ /* 0x008fce0008000f00 */
.L_x_170:
[----:B---3--:R3:W4:Y:S02]  /*beb0*/  SYNCS.PHASECHK.TRANS64.TRYWAIT P0, [R0+URZ+0x70], R3 ;  /* 0x00007003000075a7 */ /* 0x00872400080011ff */
[----:B----4-:R-:W-:Y:S05]  /*bec0*/  @!P0 NANOSLEEP.SYNCS 0x989680 ;  /* 0x009896800000895d */ /* 0x010fea0003900000 */
[----:B------:R-:W4:Y:S02]  /*bed0*/  @!P0 SYNCS.PHASECHK.TRANS64 P0, [R0+URZ+0x70], R3 ;  /* 0x00007003000085a7 */ /* 0x000f2400080010ff */
[----:B----4-:R-:W-:Y:S05]  /*bee0*/  @!P0 BRA `(.L_x_170) ;  /* 0xfffffffc00f08947 */ /* 0x010fea000383ffff */
[----:B------:R-:W-:Y:S05]  /*bef0*/  BRA `(.L_x_171) ;  /* 0xffffff8c00647947 */ /* 0x000fea000383ffff */
.L_x_88:
[----:B-1----:R1:W2:Y:S02]  /*bf00*/  SYNCS.PHASECHK.TRANS64.TRYWAIT P0, [R3+URZ+0x90], R0 ;  /* 0x00009000030075a7 */ /* 0x0022a400080011ff */
[----:B--2---:R-:W-:Y:S05]  /*bf10*/  @!P0 NANOSLEEP.SYNCS 0x989680 ;  /* 0x009896800000895d */ /* 0x004fea0003900000 */
[----:B------:R-:W2:Y:S02]  /*bf20*/  @!P0 SYNCS.PHASECHK.TRANS64 P0, [R3+URZ+0x90], R0 ;  /* 0x00009000030085a7 */ /* 0x000ea400080010ff */
[----:B--2---:R-:W-:Y:S05]  /*bf30*/  @!P0 BRA `(.L_x_88) ;  /* 0xfffffffc00f08947 */ /* 0x004fea000383ffff */
[----:B------:R-:W-:Y:S05]  /*bf40*/  BRA `(.L_x_172) ;  /* 0xffffff9000307947 */ /* 0x000fea000383ffff */
.L_x_99:
[----:B--2---:R2:W1:Y:S02]  /*bf50*/  SYNCS.PHASECHK.TRANS64.TRYWAIT P1, [R3+URZ+0x40], R2 ;  /* 0x00004002030075a7 */ /* 0x00446400080211ff */
[----:B-1----:R-:W-:Y:S05]  /*bf60*/  @!P1 NANOSLEEP.SYNCS 0x989680 ;  /* 0x009896800000995d */ /* 0x002fea0003900000 */
[----:B------:R-:W1:Y:S02]  /*bf70*/  @!P1 SYNCS.PHASECHK.TRANS64 P1, [R3+URZ+0x40], R2 ;  /* 0x00004002030095a7 */ /* 0x000e6400080210ff */
[----:B-1----:R-:W-:Y:S05]  /*bf80*/  @!P1 BRA `(.L_x_99) ;  /* 0xfffffffc00f09947 */ /* 0x002fea000383ffff */
[----:B------:R-:W-:Y:S05]  /*bf90*/  BRA `(.L_x_98) ;  /* 0xffffff9c00b47947 */ /* 0x000fea000383ffff */
.L_x_101:
[----:B--2---:R2:W4:Y:S02]  /*bfa0*/  SYNCS.PHASECHK.TRANS64.TRYWAIT P0, [R177+URZ+0xb0], R4 ;  /* 0x0000b004b10075a7 */ /* 0x00452400080011ff */
[----:B----4-:R-:W-:Y:S05]  /*bfb0*/  @!P0 NANOSLEEP.SYNCS 0x989680 ;  /* 0x009896800000895d */ /* 0x010fea0003900000 */
[----:B------:R-:W4:Y:S02]  /*bfc0*/  @!P0 SYNCS.PHASECHK.TRANS64 P0, [R177+URZ+0xb0], R4 ;  /* 0x0000b004b10085a7 */ /* 0x000f2400080010ff */
[----:B----4-:R-:W-:Y:S05]  /*bfd0*/  @!P0 BRA `(.L_x_101) ;  /* 0xfffffffc00f08947 */ /* 0x010fea000383ffff */
[----:B------:R-:W-:Y:S05]  /*bfe0*/  BRA `(.L_x_100) ;  /* 0xffffffa0000c7947 */ /* 0x000fea000383ffff */
.L_x_110:
[----:B---3--:R3:W4:Y:S02]  /*bff0*/  SYNCS.PHASECHK.TRANS64.TRYWAIT P0, [R190+URZ+0x40], R5 ;  /* 0x00004005be0075a7 */ /* 0x00872400080011ff */
[----:B----4-:R-:W-:Y:S05]  /*c000*/  @!P0 NANOSLEEP.SYNCS 0x989680 ;  /* 0x009896800000895d */ /* 0x010fea0003900000 */
[----:B------:R-:W4:Y:S02]  /*c010*/  @!P0 SYNCS.PHASECHK.TRANS64 P0, [R190+URZ+0x40], R5 ;  /* 0x00004005be0085a7 */ /* 0x000f2400080010ff */
[----:B----4-:R-:W-:Y:S05]  /*c020*/  @!P0 BRA `(.L_x_110) ;  /* 0xfffffffc00f08947 */ /* 0x010fea000383ffff */
[----:B------:R-:W-:Y:S05]  /*c030*/  BRA `(.L_x_109) ;  /* 0xffffffb4001c7947 */ /* 0x000fea000383ffff */
.L_x_119:
[----:B---3--:R3:W4:Y:S02]  /*c040*/  SYNCS.PHASECHK.TRANS64.TRYWAIT P0, [R0+URZ+0x40], R7 ;  /* 0x00004007000075a7 */ /* 0x00872400080011ff */
[----:B----4-:R-:W-:Y:S05]  /*c050*/  @!P0 NANOSLEEP.SYNCS 0x989680 ;  /* 0x009896800000895d */ /* 0x010fea0003900000 */
[----:B------:R-:W4:Y:S02]  /*c060*/  @!P0 SYNCS.PHASECHK.TRANS64 P0, [R0+URZ+0x40], R7 ;  /* 0x00004007000085a7 */ /* 0x000f2400080010ff */
[----:B----4-:R-:W-:Y:S05]  /*c070*/  @!P0 BRA `(.L_x_119) ;  /* 0xfffffffc00f08947 */ /* 0x010fea000383ffff */
[----:B------:R-:W-:Y:S05]  /*c080*/  BRA `(.L_x_118) ;  /* 0xffffffc800747947 */ /* 0x000fea000383ffff */
.L_x_128:
[----:B---3--:R3:W4:Y:S02]  /*c090*/  SYNCS.PHASECHK.TRANS64.TRYWAIT P0, [R0+URZ+0x40], R5 ;  /* 0x00004005000075a7 */ /* 0x00872400080011ff */
[----:B----4-:R-:W-:Y:S05]  /*c0a0*/  @!P0 NANOSLEEP.SYNCS 0x989680 ;  /* 0x009896800000895d */ /* 0x010fea0003900000 */
[----:B------:R-:W4:Y:S02]  /*c0b0*/  @!P0 SYNCS.PHASECHK.TRANS64 P0, [R0+URZ+0x40], R5 ;  /* 0x00004005000085a7 */ /* 0x000f2400080010ff */
[----:B----4-:R-:W-:Y:S05]  /*c0c0*/  @!P0 BRA `(.L_x_128) ;  /* 0xfffffffc00f08947 */ /* 0x010fea000383ffff */
[----:B------:R-:W-:Y:S05]  /*c0d0*/  BRA `(.L_x_127) ;  /* 0xffffffdc00d87947 */ /* 0x000fea000383ffff */
        .weak           $__internal_0_$__cuda_sm10x_tcgen05_guardrail_trap_col_being_dealloced_not_returned_by_alloc
        .type           $__internal_0_$__cuda_sm10x_tcgen05_guardrail_trap_col_being_dealloced_not_returned_by_alloc,@function
        .size           $__internal_0_$__cuda_sm10x_tcgen05_guardrail_trap_col_being_dealloced_not_returned_by_alloc,($__internal_1_$__cuda_sm10x_tcgen05_guardrail_trap_phase_invalid_during_alloc - $__internal_0_$__cuda_sm10x_tcgen05_guardrail_trap_col_being_dealloced_not_returned_by_alloc)
$__internal_0_$__cuda_sm10x_tcgen05_guardrail_trap_col_being_dealloced_not_returned_by_alloc:
[----:B------:R-:W-:Y:S05]  /*c0e0*/  BPT.TRAP 0x1 ;  /* 0x000000040000795c */ /* 0x000fea0000300000 */
[----:B------:R-:W-:-:S04]  /*c0f0*/  HFMA2 R3, -RZ, RZ, 0, 0 ;  /* 0x00000000ff037431 */ /* 0x000fc800000001ff */
[----:B------:R-:W-:Y:S05]  /*c100*/  RET.REL.NODEC R2 `(_ZN7cutlass13device_kernelINS_4gemm6kernel13GemmUniversalIN4cute5tupleIJiiiiEEENS1_10collective13CollectiveMmaINS1_35MainloopSm100TmaUmmaWarpSpecializedILi4ELi2ELi2ENS5_IJNS4_1CILi1EEENSA_ILi2EEESB_EEEEENS5_IJNSA_ILi128EEENSA_ILi256EEENSA_ILi64EEEEEENS_12float_e5m2_tENS5_IJlSB_lEEESJ_SK_NS4_8TiledMMAINS4_8MMA_AtomIJNS4_10MMA_TraitsINS4_19SM100_MMA_F8F6F4_SSEJSJ_SJ_fSF_SG_NS4_17integral_constantINS4_4UMMA5MajorELSR_0EEESS_NSP_INSQ_7ScaleInELST_0EEESU_EEEEEENS4_6LayoutINS5_IJSB_SB_SB_EEENS5_IJNSA_ILi0EEESZ_SZ_EEEEENS5_IJNS4_10UnderscoreES12_S12_EEEEENS4_23SM90_TMA_LOAD_MULTICASTENS4_14ComposedLayoutINS4_7SwizzleILi2ELi4ELi3EEENS4_18smem_ptr_flag_bitsILi8EEENSX_INS5_IJNSA_ILi8EEESH_EEENS5_IJSH_SB_EEEEEEEvNS4_8identityENS4_13SM90_TMA_LOADES1F_vS1G_EENS_8epilogue10collective18CollectiveEpilogueINS1J_23Sm100TmaWarpSpecializedILi4ELi2ELi64ELb0ELb0EEEJSI_NS5_IJNSX_ISF_SB_EENSX_ISH_SB_EEEEESJ_SK_SJ_SK_NS1J_6fusion15FusionCallbacksIS1N_NS1R_17LinearCombinationISJ_fSJ_fLNS_15FloatRoundStyleE2EEESI_S1Q_JEEENS4_5SM1004TMEM4LOAD26SM100_TMEM_LOAD_32dp32b64xES1H_S1F_NS4_39AutoVectorizingCopyWithAssumedAlignmentILi128EEENS4_14SM90_TMA_STOREES1F_S22_S22_EEEvvEEEEvNT_6ParamsE) ;  /* 0xffffff3c02bc7950 */ /* 0x000fea0003c3ffff */
        .weak           $__internal_1_$__cuda_sm10x_tcgen05_guardrail_trap_phase_invalid_during_alloc
        .type           $__internal_1_$__cuda_sm10x_tcgen05_guardrail_trap_phase_invalid_during_alloc,@function
        .size           $__internal_1_$__cuda_sm10x_tcgen05_guardrail_trap_phase_invalid_during_alloc,($__internal_2_$__cuda_sm10x_tcgen05_guardrail_trap_unallocated_columns_being_dealloced - $__internal_1_$__cuda_sm10x_tcgen05_guardrail_trap_phase_invalid_during_alloc)
$__internal_1_$__cuda_sm10x_tcgen05_guardrail_trap_phase_invalid_during_alloc:
[----:B------:R-:W-:Y:S05]  /*c110*/  BPT.TRAP 0x1 ;  /* 0x000000040000795c */ /* 0x000fea0000300000 */
[----:B------:R-:W-:-:S04]  /*c120*/  MOV R5, 0x0 ;  /* 0x0000000000057802 */ /* 0x000fc80000000f00 */
[----:B------:R-:W-:Y:S05]  /*c130*/  RET.REL.NODEC R4 `(_ZN7cutlass13device_kernelINS_4gemm6kernel13GemmUniversalIN4cute5tupleIJiiiiEEENS1_10collective13CollectiveMmaINS1_35MainloopSm100TmaUmmaWarpSpecializedILi4ELi2ELi2ENS5_IJNS4_1CILi1EEENSA_ILi2EEESB_EEEEENS5_IJNSA_ILi128EEENSA_ILi256EEENSA_ILi64EEEEEENS_12float_e5m2_tENS5_IJlSB_lEEESJ_SK_NS4_8TiledMMAINS4_8MMA_AtomIJNS4_10MMA_TraitsINS4_19SM100_MMA_F8F6F4_SSEJSJ_SJ_fSF_SG_NS4_17integral_constantINS4_4UMMA5MajorELSR_0EEESS_NSP_INSQ_7ScaleInELST_0EEESU_EEEEEENS4_6LayoutINS5_IJSB_SB_SB_EEENS5_IJNSA_ILi0EEESZ_SZ_EEEEENS5_IJNS4_10UnderscoreES12_S12_EEEEENS4_23SM90_TMA_LOAD_MULTICASTENS4_14ComposedLayoutINS4_7SwizzleILi2ELi4ELi3EEENS4_18smem_ptr_flag_bitsILi8EEENSX_INS5_IJNSA_ILi8EEESH_EEENS5_IJSH_SB_EEEEEEEvNS4_8identityENS4_13SM90_TMA_LOADES1F_vS1G_EENS_8epilogue10collective18CollectiveEpilogueINS1J_23Sm100TmaWarpSpecializedILi4ELi2ELi64ELb0ELb0EEEJSI_NS5_IJNSX_ISF_SB_EENSX_ISH_SB_EEEEESJ_SK_SJ_SK_NS1J_6fusion15FusionCallbacksIS1N_NS1R_17LinearCombinationISJ_fSJ_fLNS_15FloatRoundStyleE2EEESI_S1Q_JEEENS4_5SM1004TMEM4LOAD26SM100_TMEM_LOAD_32dp32b64xES1H_S1F_NS4_39AutoVectorizingCopyWithAssumedAlignmentILi128EEENS4_14SM90_TMA_STOREES1F_S22_S22_EEEvvEEEEvNT_6ParamsE) ;  /* 0xffffff3c04b07950 */ /* 0x000fea0003c3ffff */
        .weak           $__internal_2_$__cuda_sm10x_tcgen05_guardrail_trap_unallocated_columns_being_dealloced
        .type           $__internal_2_$__cuda_sm10x_tcgen05_guardrail_trap_unallocated_columns_being_dealloced,@function
        .size           $__internal_2_$__cuda_sm10x_tcgen05_guardrail_trap_unallocated_columns_being_dealloced,(.L_x_174 - $__internal_2_$__cuda_sm10x_tcgen05_guardrail_trap_unallocated_columns_being_dealloced)
$__internal_2_$__cuda_sm10x_tcgen05_guardrail_trap_unallocated_columns_being_dealloced:
[----:B------:R-:W-:Y:S05]  /*c140*/  BPT.TRAP 0x1 ;  /* 0x000000040000795c */ /* 0x000fea0000300000 */
[----:B------:R-:W-:-:S04]  /*c150*/  HFMA2 R3, -RZ, RZ, 0, 0 ;  /* 0x00000000ff037431 */ /* 0x000fc800000001ff */
[----:B------:R-:W-:Y:S05]  /*c160*/  RET.REL.NODEC R2 `(_ZN7cutlass13device_kernelINS_4gemm6kernel13GemmUniversalIN4cute5tupleIJiiiiEEENS1_10collective13CollectiveMmaINS1_35MainloopSm100TmaUmmaWarpSpecializedILi4ELi2ELi2ENS5_IJNS4_1CILi1EEENSA_ILi2EEESB_EEEEENS5_IJNSA_ILi128EEENSA_ILi256EEENSA_ILi64EEEEEENS_12float_e5m2_tENS5_IJlSB_lEEESJ_SK_NS4_8TiledMMAINS4_8MMA_AtomIJNS4_10MMA_TraitsINS4_19SM100_MMA_F8F6F4_SSEJSJ_SJ_fSF_SG_NS4_17integral_constantINS4_4UMMA5MajorELSR_0EEESS_NSP_INSQ_7ScaleInELST_0EEESU_EEEEEENS4_6LayoutINS5_IJSB_SB_SB_EEENS5_IJNSA_ILi0EEESZ_SZ_EEEEENS5_IJNS4_10UnderscoreES12_S12_EEEEENS4_23SM90_TMA_LOAD_MULTICASTENS4_14ComposedLayoutINS4_7SwizzleILi2ELi4ELi3EEENS4_18smem_ptr_flag_bitsILi8EEENSX_INS5_IJNSA_ILi8EEESH_EEENS5_IJSH_SB_EEEEEEEvNS4_8identityENS4_13SM90_TMA_LOADES1F_vS1G_EENS_8epilogue10collective18CollectiveEpilogueINS1J_23Sm100TmaWarpSpecializedILi4ELi2ELi64ELb0ELb0EEEJSI_NS5_IJNSX_ISF_SB_EENSX_ISH_SB_EEEEESJ_SK_SJ_SK_NS1J_6fusion15FusionCallbacksIS1N_NS1R_17LinearCombinationISJ_fSJ_fLNS_15FloatRoundStyleE2EEESI_S1Q_JEEENS4_5SM1004TMEM4LOAD26SM100_TMEM_LOAD_32dp32b64xES1H_S1F_NS4_39AutoVectorizingCopyWithAssumedAlignmentILi128EEENS4_14SM90_TMA_STOREES1F_S22_S22_EEEvvEEEEvNT_6ParamsE) ;  /* 0xffffff3c02a47950 */ /* 0x000fea0003c3ffff */
.L_x_173:
[----:B------:R-:W-:-:S00]  /*c170*/  BRA `(.L_x_173) ;  /* 0xfffffffc00fc7947 */ /* 0x000fc0000383ffff */
[----:B------:R-:W-:-:S00]  /*c180*/  NOP ;  /* 0x0000000000007918 */ /* 0x000fc00000000000 */
[----:B------:R-:W-:-:S00]  /*c190*/  NOP ;  /* 0x0000000000007918 */ /* 0x000fc00000000000 */
[----:B------:R-:W-:-:S00]  /*c1a0*/  NOP ;  /* 0x0000000000007918 */ /* 0x000fc00000000000 */
[----:B------:R-:W-:-:S00]  /*c1b0*/  NOP ;  /* 0x0000000000007918 */ /* 0x000fc00000000000 */
[----:B------:R-:W-:-:S00]  /*c1c0*/  NOP ;  /* 0x0000000000007918 */ /* 0x000fc00000000000 */
[----:B------:R-:W-:-:S00]  /*c1d0*/  NOP ;  /* 0x0000000000007918 */ /* 0x000fc00000000000 */
[----:B------:R-:W-:-:S00]  /*c1e0*/  NOP ;  /* 0x0000000000007918 */ /* 0x000fc00000000000 */
[----:B------:R-:W-:-:S00]  /*c1f0*/  NOP ;  /* 0x0000000000007918 */ /* 0x000fc00000000000 */
.L_x_174:


//--------------------- .nv.global.init           --------------------------
	.section	.nv.global.init,"aw",@progbits
.nv.global.init:
	.type		$str$27,@object
	.size		$str$27,($str$28 - $str$27)
$str$27:
        /*0000*/ 	.byte	0x28, 0x61, 0x64, 0x64, 0x72, 0x65, 0x73, 0x73, 0x20, 0x26, 0x20, 0x6d, 0x61, 0x73, 0x6b, 0x29
        /*0010*/ 	.byte	0x20, 0x3d, 0x3d, 0x20, 0x30, 0x00
	.type		$str$28,@object
	.size		$str$28,($str$26 - $str$28)
$str$28:
        /*0016*/ 	.byte	0x2f, 0x74, 0x6d, 0x70, 0x2f, 0x63, 0x75, 0x74, 0x6c, 0x61, 0x73, 0x73, 0x5f, 0x73, 0x77, 0x65
        /*0026*/ 	.byte	0x65, 0x70, 0x5f, 0x73, 0x72, 0x63, 0x2f, 0x69, 0x6e, 0x63, 0x6c, 0x75, 0x64, 0x65, 0x2f, 0x63
        /*0036*/ 	.byte	0x75, 0x74, 0x65, 0x2f, 0x70, 0x6f, 0x69, 0x6e, 0x74, 0x65, 0x72, 0x5f, 0x66, 0x6c, 0x61, 0x67
        /*0046*/ 	.byte	0x67, 0x65, 0x64, 0x2e, 0x68, 0x70, 0x70, 0x00
	.type		$str$26,@object
	.size		$str$26,($str$25 - $str$26)
$str$26:
        /*004e*/ 	.byte	0x2f, 0x74, 0x6d, 0x70, 0x2f, 0x63, 0x75, 0x74, 0x6c, 0x61, 0x73, 0x73, 0x5f, 0x73, 0x77, 0x65
        /*005e*/ 	.byte	0x65, 0x70, 0x5f, 0x73, 0x72, 0x63, 0x2f, 0x69, 0x6e, 0x63, 0x6c, 0x75, 0x64, 0x65, 0x2f, 0x63
        /*006e*/ 	.byte	0x75, 0x74, 0x65, 0x2f, 0x61, 0x74, 0x6f, 0x6d, 0x2f, 0x63, 0x6f, 0x70, 0x79, 0x5f, 0x74, 0x72
        /*007e*/ 	.byte	0x61, 0x69, 0x74, 0x73, 0x5f, 0x73, 0x6d, 0x31, 0x30, 0x30, 0x2e, 0x68, 0x70, 0x70, 0x00
	.type		$str$25,@object
	.size		$str$25,(__unnamed_1 - $str$25)
$str$25:
        /*008d*/ 	.byte	0x28, 0x28, 0x75, 0x69, 0x6e, 0x74, 0x33, 0x32, 0x5f, 0x74, 0x28, 0x74, 0x68, 0x72, 0x65, 0x61
        /*009d*/ 	.byte	0x64, 0x49, 0x64, 0x78, 0x2e, 0x78, 0x29, 0x20, 0x2f, 0x20, 0x33, 0x32, 0x29, 0x20, 0x25, 0x20
        /*00ad*/ 	.byte	0x34, 0x29, 0x20, 0x3d, 0x3d, 0x20, 0x28, 0x28, 0x28, 0x74, 0x6d, 0x65, 0x6d, 0x5f, 0x61, 0x64
        /*00bd*/ 	.byte	0x64, 0x72, 0x20, 0x3e, 0x3e, 0x20, 0x31, 0x36, 0x29, 0x20, 0x2f, 0x20, 0x33, 0x32, 0x29, 0x20
        /*00cd*/ 	.byte	0x25, 0x20, 0x34, 0x29, 0x00
	.type		__unnamed_1,@object
	.size		__unnamed_1,(__unnamed_2 - __unnamed_1)
__unnamed_1:
        /*00d2*/ 	.byte	0x61, 0x75, 0x74, 0x6f, 0x20, 0x63, 0x75, 0x74, 0x65, 0x3a, 0x3a, 0x61, 0x73, 0x5f, 0x70, 0x6f
        /* <DEDUP_REMOVED lines=24> */
        /*0262*/ 	.byte	0x43, 0x3c, 0x38, 0x31, 0x39, 0x32, 0x3e, 0x3e, 0x3e, 0x3e, 0x5d, 0x00
	.type		__unnamed_2,@object
	.size		__unnamed_2,(__unnamed_3 - __unnamed_2)
__unnamed_2:
        /* <DEDUP_REMOVED lines=26> */
	.type		__unnamed_3,@object
	.size		__unnamed_3,(.L_3 - __unnamed_3)
__unnamed_3:
        /* <DEDUP_REMOVED lines=42> */
        /*06aa*/ 	.byte	0x3e, 0x3e, 0x3e, 0x3e, 0x5d, 0x00
.L_3:


//--------------------- .nv.shared._ZN7cutlass13device_kernelINS_4gemm6kernel13GemmUniversalIN4cute5tupleIJiiiiEEENS1_10collective13CollectiveMmaINS1_35MainloopSm100TmaUmmaWarpSpecializedILi4ELi2ELi2ENS5_IJNS4_1CILi1EEENSA_ILi2EEESB_EEEEENS5_IJNSA_ILi128EEENSA_ILi256EEENSA_ILi64EEEEEENS_12float_e5m2_tENS5_IJlSB_lEEESJ_SK_NS4_8TiledMMAINS4_8MMA_AtomIJNS4_10MMA_TraitsINS4_19SM100_MMA_F8F6F4_SSEJSJ_SJ_fSF_SG_NS4_17integral_constantINS4_4UMMA5MajorELSR_0EEESS_NSP_INSQ_7ScaleInELST_0EEESU_EEEEEENS4_6LayoutINS5_IJSB_SB_SB_EEENS5_IJNSA_ILi0EEESZ_SZ_EEEEENS5_IJNS4_10UnderscoreES12_S12_EEEEENS4_23SM90_TMA_LOAD_MULTICASTENS4_14ComposedLayoutINS4_7SwizzleILi2ELi4ELi3EEENS4_18smem_ptr_flag_bitsILi8EEENSX_INS5_IJNSA_ILi8EEESH_EEENS5_IJSH_SB_EEEEEEEvNS4_8identityENS4_13SM90_TMA_LOADES1F_vS1G_EENS_8epilogue10collective18CollectiveEpilogueINS1J_23Sm100TmaWarpSpecializedILi4ELi2ELi64ELb0ELb0EEEJSI_NS5_IJNSX_ISF_SB_EENSX_ISH_SB_EEEEESJ_SK_SJ_SK_NS1J_6fusion15FusionCallbacksIS1N_NS1R_17LinearCombinationISJ_fSJ_fLNS_15FloatRoundStyleE2EEESI_S1Q_JEEENS4_5SM1004TMEM4LOAD26SM100_TMEM_LOAD_32dp32b64xES1H_S1F_NS4_39AutoVectorizingCopyWithAssumedAlignmentILi128EEENS4_14SM90_TMA_STOREES1F_S22_S22_EEEvvEEEEvNT_6ParamsE --------------------------
	.section	.nv.shared._ZN7cutlass13device_kernelINS_4gemm6kernel13GemmUniversalIN4cute5tupleIJiiiiEEENS1_10collective13CollectiveMmaINS1_35MainloopSm100TmaUmmaWarpSpecializedILi4ELi2ELi2ENS5_IJNS4_1CILi1EEENSA_ILi2EEESB_EEEEENS5_IJNSA_ILi128EEENSA_ILi256EEENSA_ILi64EEEEEENS_12float_e5m2_tENS5_IJlSB_lEEESJ_SK_NS4_8TiledMMAINS4_8MMA_AtomIJNS4_10MMA_TraitsINS4_19SM100_MMA_F8F6F4_SSEJSJ_SJ_fSF_SG_NS4_17integral_constantINS4_4UMMA5MajorELSR_0EEESS_NSP_INSQ_7ScaleInELST_0EEESU_EEEEEENS4_6LayoutINS5_IJSB_SB_SB_EEENS5_IJNSA_ILi0EEESZ_SZ_EEEEENS5_IJNS4_10UnderscoreES12_S12_EEEEENS4_23SM90_TMA_LOAD_MULTICASTENS4_14ComposedLayoutINS4_7SwizzleILi2ELi4ELi3EEENS4_18smem_ptr_flag_bitsILi8EEENSX_INS5_IJNSA_ILi8EEESH_EEENS5_IJSH_SB_EEEEEEEvNS4_8identityENS4_13SM90_TMA_LOADES1F_vS1G_EENS_8epilogue10collective18CollectiveEpilogueINS1J_23Sm100TmaWarpSpecializedILi4ELi2ELi64ELb0ELb0EEEJSI_NS5_IJNSX_ISF_SB_EENSX_ISH_SB_EEEEESJ_SK_SJ_SK_NS1J_6fusion15FusionCallbacksIS1N_NS1R_17LinearCombinationISJ_fSJ_fLNS_15FloatRoundStyleE2EEESI_S1Q_JEEENS4_5SM1004TMEM4LOAD26SM100_TMEM_LOAD_32dp32b64xES1H_S1F_NS4_39AutoVectorizingCopyWithAssumedAlignmentILi128EEENS4_14SM90_TMA_STOREES1F_S22_S22_EEEvvEEEEvNT_6ParamsE,"aw",@nobits
	.sectionflags	@""
	.align	16
	.zero		1024


//--------------------- .nv.shared.reserved.0     --------------------------
	.section	.nv.shared.reserved.0,"aw",@nobits
	.weak		__nv_reservedSMEM_offset_0_alias
	.size		__nv_reservedSMEM_offset_0_alias, 0, 64
	.other		__nv_reservedSMEM_offset_0_alias,@"STO_CUDA_RESERVED_SHARED STV_DEFAULT"
__nv_reservedSMEM_offset_0_alias:
	.zero		0
.nv.shared.reserved.0:
	.zero		64
	.weak		__nv_reservedSMEM_tcgen05_partition
	.type		__nv_reservedSMEM_tcgen05_partition,@object
	.size		__nv_reservedSMEM_tcgen05_partition,(.L_0 - __nv_reservedSMEM_tcgen05_partition)
__nv_reservedSMEM_tcgen05_partition:
	.zero		32
.L_0:


//--------------------- .nv.global                --------------------------
	.section	.nv.global,"aw",@nobits
.nv.global:
	.type		_ZN39_INTERNAL_984468cd_4_k_cu_d0149578_84774cute1_E,@object
	.size		_ZN39_INTERNAL_984468cd_4_k_cu_d0149578_84774cute1_E,(_ZN39_INTERNAL_984468cd_4_k_cu_d0149578_84774cuda3std3__45__cpo6cbeginE - _ZN39_INTERNAL_984468cd_4_k_cu_d0149578_84774cute1_E)
_ZN39_INTERNAL_984468cd_4_k_cu_d0149578_84774cute1_E:
	.zero		1
	.type		_ZN39_INTERNAL_984468cd_4_k_cu_d0149578_84774cuda3std3__45__cpo6cbeginE,@object
	.size		_ZN39_INTERNAL_984468cd_4_k_cu_d0149578_84774cuda3std3__45__cpo6cbeginE,(_ZN39_INTERNAL_984468cd_4_k_cu_d0149578_84774cuda3std3__48in_placeE - _ZN39_INTERNAL_984468cd_4_k_cu_d0149578_84774cuda3std3__45__cpo6cbeginE)
_ZN39_INTERNAL_984468cd_4_k_cu_d0149578_84774cuda3std3__45__cpo6cbeginE:
	.zero		1
	.type		_ZN39_INTERNAL_984468cd_4_k_cu_d0149578_84774cuda3std3__48in_placeE,@object
	.size		_ZN39_INTERNAL_984468cd_4_k_cu_d0149578_84774cuda3std3__48in_placeE,(_ZN39_INTERNAL_984468cd_4_k_cu_d0149578_84774cuda3std6ranges3__45__cpo9iter_moveE - _ZN39_INTERNAL_984468cd_4_k_cu_d0149578_84774cuda3std3__48in_placeE)
_ZN39_INTERNAL_984468cd_4_k_cu_d0149578_84774cuda3std3__48in_placeE:
	.zero		1
	.type		_ZN39_INTERNAL_984468cd_4_k_cu_d0149578_84774cuda3std6ranges3__45__cpo9iter_moveE,@object
	.size		_ZN39_INTERNAL_984468cd_4_k_cu_d0149578_84774cuda3std6ranges3__45__cpo9iter_moveE,(_ZN39_INTERNAL_984468cd_4_k_cu_d0149578_84774cuda3std3__45__cpo5beginE - _ZN39_INTERNAL_984468cd_4_k_cu_d0149578_84774cuda3std6ranges3__45__cpo9iter_moveE)
_ZN39_INTERNAL_984468cd_4_k_cu_d0149578_84774cuda3std6ranges3__45__cpo9iter_moveE:
	.zero		1
	.type		_ZN39_INTERNAL_984468cd_4_k_cu_d0149578_84774cuda3std3__45__cpo5beginE,@object
	.size		_ZN39_INTERNAL_984468cd_4_k_cu_d0149578_84774cuda3std3__45__cpo5beginE,(_ZN39_INTERNAL_984468cd_4_k_cu_d0149578_84774cuda3std3__441_GLOBAL__N__984468cd_4_k_cu_d0149578_84776ignoreE - _ZN39_INTERNAL_984468cd_4_k_cu_d0149578_84774cuda3std3__45__cpo5beginE)
_ZN39_INTERNAL_984468cd_4_k_cu_d0149578_84774cuda3std3__45__cpo5beginE:
	.zero		1
	.type		_ZN39_INTERNAL_984468cd_4_k_cu_d0149578_84774cuda3std3__441_GLOBAL__N__984468cd_4_k_cu_d0149578_84776ignoreE,@object
	.size		_ZN39_INTERNAL_984468cd_4_k_cu_d0149578_84774cuda3std3__441_GLOBAL__N__984468cd_4_k_cu_d0149578_84776ignoreE,(_ZN39_INTERNAL_984468cd_4_k_cu_d0149578_84774cute7productE - _ZN39_INTERNAL_984468cd_4_k_cu_d0149578_84774cuda3std3__441_GLOBAL__N__984468cd_4_k_cu_d0149578_84776ignoreE)
_ZN39_INTERNAL_984468cd_4_k_cu_d0149578_84774cuda3std3__441_GLOBAL__N__984468cd_4_k_cu_d0149578_84776ignoreE:
	.zero		1
	.type		_ZN39_INTERNAL_984468cd_4_k_cu_d0149578_84774cute7productE,@object
	.size		_ZN39_INTERNAL_984468cd_4_k_cu_d0149578_84774cute7productE,(_ZN39_INTERNAL_984468cd_4_k_cu_d0149578_84774cuda3std3__45__cpo3endE - _ZN39_INTERNAL_984468cd_4_k_cu_d0149578_84774cute7productE)
_ZN39_INTERNAL_984468cd_4_k_cu_d0149578_84774cute7productE:
	.zero		1
	.type		_ZN39_INTERNAL_984468cd_4_k_cu_d0149578_84774cuda3std3__45__cpo3endE,@object
	.size		_ZN39_INTERNAL_984468cd_4_k_cu_d0149578_84774cuda3std3__45__cpo3endE,(_ZN39_INTERNAL_984468cd_4_k_cu_d0149578_84774cuda3std3__419piecewise_constructE - _ZN39_INTERNAL_984468cd_4_k_cu_d0149578_84774cuda3std3__45__cpo3endE)
_ZN39_INTERNAL_984468cd_4_k_cu_d0149578_84774cuda3std3__45__cpo3endE:
	.zero		1
	.type		_ZN39_INTERNAL_984468cd_4_k_cu_d0149578_84774cuda3std3__419piecewise_constructE,@object
	.size		_ZN39_INTERNAL_984468cd_4_k_cu_d0149578_84774cuda3std3__419piecewise_constructE,(_ZN39_INTERNAL_984468cd_4_k_cu_d0149578_84774cuda3std3__45__cpo4cendE - _ZN39_INTERNAL_984468cd_4_k_cu_d0149578_84774cuda3std3__419piecewise_constructE)
_ZN39_INTERNAL_984468cd_4_k_cu_d0149578_84774cuda3std3__419piecewise_constructE:
	.zero		1
	.type		_ZN39_INTERNAL_984468cd_4_k_cu_d0149578_84774cuda3std3__45__cpo4cendE,@object
	.size		_ZN39_INTERNAL_984468cd_4_k_cu_d0149578_84774cuda3std3__45__cpo4cendE,(_ZN39_INTERNAL_984468cd_4_k_cu_d0149578_84774cuda3std6ranges3__45__cpo4swapE - _ZN39_INTERNAL_984468cd_4_k_cu_d0149578_84774cuda3std3__45__cpo4cendE)
_ZN39_INTERNAL_984468cd_4_k_cu_d0149578_84774cuda3std3__45__cpo4cendE:
	.zero		1
	.type		_ZN39_INTERNAL_984468cd_4_k_cu_d0149578_84774cuda3std6ranges3__45__cpo4swapE,@object
	.size		_ZN39_INTERNAL_984468cd_4_k_cu_d0149578_84774cuda3std6ranges3__45__cpo4swapE,(.L_11 - _ZN39_INTERNAL_984468cd_4_k_cu_d0149578_84774cuda3std6ranges3__45__cpo4swapE)
_ZN39_INTERNAL_984468cd_4_k_cu_d0149578_84774cuda3std6ranges3__45__cpo4swapE:
	.zero		1
.L_11:


//--------------------- .nv.constant0._ZN7cutlass13device_kernelINS_4gemm6kernel13GemmUniversalIN4cute5tupleIJiiiiEEENS1_10collective13CollectiveMmaINS1_35MainloopSm100TmaUmmaWarpSpecializedILi4ELi2ELi2ENS5_IJNS4_1CILi1EEENSA_ILi2EEESB_EEEEENS5_IJNSA_ILi128EEENSA_ILi256EEENSA_ILi64EEEEEENS_12float_e5m2_tENS5_IJlSB_lEEESJ_SK_NS4_8TiledMMAINS4_8MMA_AtomIJNS4_10MMA_TraitsINS4_19SM100_MMA_F8F6F4_SSEJSJ_SJ_fSF_SG_NS4_17integral_constantINS4_4UMMA5MajorELSR_0EEESS_NSP_INSQ_7ScaleInELST_0EEESU_EEEEEENS4_6LayoutINS5_IJSB_SB_SB_EEENS5_IJNSA_ILi0EEESZ_SZ_EEEEENS5_IJNS4_10UnderscoreES12_S12_EEEEENS4_23SM90_TMA_LOAD_MULTICASTENS4_14ComposedLayoutINS4_7SwizzleILi2ELi4ELi3EEENS4_18smem_ptr_flag_bitsILi8EEENSX_INS5_IJNSA_ILi8EEESH_EEENS5_IJSH_SB_EEEEEEEvNS4_8identityENS4_13SM90_TMA_LOADES1F_vS1G_EENS_8epilogue10collective18CollectiveEpilogueINS1J_23Sm100TmaWarpSpecializedILi4ELi2ELi64ELb0ELb0EEEJSI_NS5_IJNSX_ISF_SB_EENSX_ISH_SB_EEEEESJ_SK_SJ_SK_NS1J_6fusion15FusionCallbacksIS1N_NS1R_17LinearCombinationISJ_fSJ_fLNS_15FloatRoundStyleE2EEESI_S1Q_JEEENS4_5SM1004TMEM4LOAD26SM100_TMEM_LOAD_32dp32b64xES1H_S1F_NS4_39AutoVectorizingCopyWithAssumedAlignmentILi128EEENS4_14SM90_TMA_STOREES1F_S22_S22_EEEvvEEEEvNT_6ParamsE --------------------------
	.section	.nv.constant0._ZN7cutlass13device_kernelINS_4gemm6kernel13GemmUniversalIN4cute5tupleIJiiiiEEENS1_10collective13CollectiveMmaINS1_35MainloopSm100TmaUmmaWarpSpecializedILi4ELi2ELi2ENS5_IJNS4_1CILi1EEENSA_ILi2EEESB_EEEEENS5_IJNSA_ILi128EEENSA_ILi256EEENSA_ILi64EEEEEENS_12float_e5m2_tENS5_IJlSB_lEEESJ_SK_NS4_8TiledMMAINS4_8MMA_AtomIJNS4_10MMA_TraitsINS4_19SM100_MMA_F8F6F4_SSEJSJ_SJ_fSF_SG_NS4_17integral_constantINS4_4UMMA5MajorELSR_0EEESS_NSP_INSQ_7ScaleInELST_0EEESU_EEEEEENS4_6LayoutINS5_IJSB_SB_SB_EEENS5_IJNSA_ILi0EEESZ_SZ_EEEEENS5_IJNS4_10UnderscoreES12_S12_EEEEENS4_23SM90_TMA_LOAD_MULTICASTENS4_14ComposedLayoutINS4_7SwizzleILi2ELi4ELi3EEENS4_18smem_ptr_flag_bitsILi8EEENSX_INS5_IJNSA_ILi8EEESH_EEENS5_IJSH_SB_EEEEEEEvNS4_8identityENS4_13SM90_TMA_LOADES1F_vS1G_EENS_8epilogue10collective18CollectiveEpilogueINS1J_23Sm100TmaWarpSpecializedILi4ELi2ELi64ELb0ELb0EEEJSI_NS5_IJNSX_ISF_SB_EENSX_ISH_SB_EEEEESJ_SK_SJ_SK_NS1J_6fusion15FusionCallbacksIS1N_NS1R_17LinearCombinationISJ_fSJ_fLNS_15FloatRoundStyleE2EEESI_S1Q_JEEENS4_5SM1004TMEM4LOAD26SM100_TMEM_LOAD_32dp32b64xES1H_S1F_NS4_39AutoVectorizingCopyWithAssumedAlignmentILi128EEENS4_14SM90_TMA_STOREES1F_S22_S22_EEEvvEEEEvNT_6ParamsE,"a",@progbits
	.sectionflags	@""
	.align	4
.nv.constant0._ZN7cutlass13device_kernelINS_4gemm6kernel13GemmUniversalIN4cute5tupleIJiiiiEEENS1_10collective13CollectiveMmaINS1_35MainloopSm100TmaUmmaWarpSpecializedILi4ELi2ELi2ENS5_IJNS4_1CILi1EEENSA_ILi2EEESB_EEEEENS5_IJNSA_ILi128EEENSA_ILi256EEENSA_ILi64EEEEEENS_12float_e5m2_tENS5_IJlSB_lEEESJ_SK_NS4_8TiledMMAINS4_8MMA_AtomIJNS4_10MMA_TraitsINS4_19SM100_MMA_F8F6F4_SSEJSJ_SJ_fSF_SG_NS4_17integral_constantINS4_4UMMA5MajorELSR_0EEESS_NSP_INSQ_7ScaleInELST_0EEESU_EEEEEENS4_6LayoutINS5_IJSB_SB_SB_EEENS5_IJNSA_ILi0EEESZ_SZ_EEEEENS5_IJNS4_10UnderscoreES12_S12_EEEEENS4_23SM90_TMA_LOAD_MULTICASTENS4_14ComposedLayoutINS4_7SwizzleILi2ELi4ELi3EEENS4_18smem_ptr_flag_bitsILi8EEENSX_INS5_IJNSA_ILi8EEESH_EEENS5_IJSH_SB_EEEEEEEvNS4_8identityENS4_13SM90_TMA_LOADES1F_vS1G_EENS_8epilogue10collective18CollectiveEpilogueINS1J_23Sm100TmaWarpSpecializedILi4ELi2ELi64ELb0ELb0EEEJSI_NS5_IJNSX_ISF_SB_EENSX_ISH_SB_EEEEESJ_SK_SJ_SK_NS1J_6fusion15FusionCallbacksIS1N_NS1R_17LinearCombinationISJ_fSJ_fLNS_15FloatRoundStyleE2EEESI_S1Q_JEEENS4_5SM1004TMEM4LOAD26SM100_TMEM_LOAD_32dp32b64xES1H_S1F_NS4_39AutoVectorizingCopyWithAssumedAlignmentILi128EEENS4_14SM90_TMA_STOREES1F_S22_S22_EEEvvEEEEvNT_6ParamsE:
	.zero		2944


//--------------------- SYMBOLS --------------------------

	.type		.nv.reservedSmem.offset0,@object
	.size		.nv.reservedSmem.offset0,0x4
	.type		.nv.reservedSmem.cap,@object
	.size		.nv.reservedSmem.cap,0x4
	.type		__assertfail,@function
